// auto-generated by cutlass_sweep.gemm — config: {"arch": "sm_100", "cluster_m": 1, "cluster_n": 1, "dtype": "e4m3", "dtype_b": "e4m3", "layout": "nt", "stages": 4, "tile_k": 32, "tile_m": 64, "tile_n": 256}
#include "cutlass/cutlass.h"
#include "cutlass/gemm/collective/collective_builder.hpp"
#include "cutlass/gemm/device/gemm_universal_adapter.h"
#include "cutlass/gemm/kernel/gemm_universal.hpp"
#include "cutlass/epilogue/collective/collective_builder.hpp"

using ElemA = cutlass::float_e4m3_t;
using ElemB = cutlass::float_e4m3_t;
using ElemCD = cutlass::float_e4m3_t;
using Acc  = float;
using TileShape    = cute::Shape<cute::_64, cute::_256, cute::_32>;
using ClusterShape = cute::Shape<cute::_1, cute::_1, cute::_1>;

using CollectiveEpilogue = typename cutlass::epilogue::collective::CollectiveBuilder<
    cutlass::arch::Sm100, cutlass::arch::OpClassTensorOp,
    TileShape, ClusterShape,
    cutlass::epilogue::collective::EpilogueTileAuto,
    Acc, Acc,
    ElemCD, cutlass::layout::RowMajor, 128 / cutlass::sizeof_bits<ElemCD>::value,
    ElemCD, cutlass::layout::RowMajor, 128 / cutlass::sizeof_bits<ElemCD>::value,
    cutlass::epilogue::collective::EpilogueScheduleAuto
  >::CollectiveOp;

using CollectiveMainloop = typename cutlass::gemm::collective::CollectiveBuilder<
    cutlass::arch::Sm100, cutlass::arch::OpClassTensorOp,
    ElemA, cutlass::layout::RowMajor, 128 / cutlass::sizeof_bits<ElemA>::value,
    ElemB, cutlass::layout::ColumnMajor, 128 / cutlass::sizeof_bits<ElemB>::value,
    Acc,
    TileShape, ClusterShape,
    cutlass::gemm::collective::StageCount<4>,
    cutlass::gemm::collective::KernelScheduleAuto
  >::CollectiveOp;

using GemmKernel = cutlass::gemm::kernel::GemmUniversal<
    cute::Shape<int,int,int,int>,
    CollectiveMainloop,
    CollectiveEpilogue
>;
using Gemm = cutlass::gemm::device::GemmUniversalAdapter<GemmKernel>;

// Force the device kernel symbol into the cubin without needing a host main.
auto* _anchor = &cutlass::device_kernel<GemmKernel>;


// ===== COMPILED SASS (sm_100a) =====

	.target	sm_100a

	.elftype	@"ET_EXEC"


//--------------------- .note.nv.tkinfo           --------------------------
	.section	.note.nv.tkinfo,"",@"SHT_NOTE"
	.sectionflags	@"SHF_NOTE_NV_TKINFO"
	.tkinfo
        /*0018*/ 	.word	0x00000002
        /*0030*/ 	.string	""
        /*0030*/ 	.string	"ptxas"
        /*0030*/ 	.string	"Cuda compilation tools, release 13.0, V13.0.88"
        /*0030*/ 	.string	"Build cuda_13.0.r13.0/compiler.36424714_0"
        /*0030*/ 	.string	"-arch sm_100a -m 64 "



//--------------------- .note.nv.cuinfo           --------------------------
	.section	.note.nv.cuinfo,"",@"SHT_NOTE"
	.sectionflags	@"SHF_NOTE_NV_CUINFO"
        /*0018*/ 	.short	0x0002
        /*001a*/ 	.short	0x0064
        /*001c*/ 	.short	0x0082
	.zero		2


//--------------------- .nv.info                  --------------------------
	.section	.nv.info,"",@"SHT_CUDA_INFO"
	.align	4


	//----- nvinfo : EIATTR_REGCOUNT
	.align		4
        /*0000*/ 	.byte	0x04, 0x2f
        /*0002*/ 	.short	(.L_20 - .L_19)
	.align		4
.L_19:
        /*0004*/ 	.word	index@(_ZN7cutlass13device_kernelINS_4gemm6kernel13GemmUniversalIN4cute5tupleIJiiiiEEENS1_10collective13CollectiveMmaINS1_35MainloopSm100TmaUmmaWarpSpecializedILi4ELi2ELi4ENS5_IJNS4_1CILi1EEESB_SB_EEEEENS5_IJNSA_ILi64EEENSA_ILi256EEENSA_ILi32EEEEEENS_12float_e4m3_tENS5_IJlSB_lEEESI_SJ_NS4_8TiledMMAINS4_8MMA_AtomIJNS4_10MMA_TraitsINS4_19SM100_MMA_F8F6F4_SSEJSI_SI_fSE_SF_NS4_17integral_constantINS4_4UMMA5MajorELSQ_0EEESR_NSO_INSP_7ScaleInELSS_0EEEST_EEEEEENS4_6LayoutISC_NS5_IJNSA_ILi0EEESX_SX_EEEEENS5_IJNS4_10UnderscoreES10_S10_EEEEENS4_13SM90_TMA_LOADENS4_14ComposedLayoutINS4_7SwizzleILi1ELi4ELi3EEENS4_18smem_ptr_flag_bitsILi8EEENSW_INS5_IJNSA_ILi8EEESG_EEENS5_IJSG_SB_EEEEEEEvNS4_8identityES13_S1D_vS1E_EENS_8epilogue10collective18CollectiveEpilogueINS1G_23Sm100TmaWarpSpecializedILi4ELi2ELi32ELb0ELb0EEEJSH_NS5_IJNSW_ISE_SB_EES1L_EEESI_SJ_SI_SJ_NS1G_6fusion15FusionCallbacksIS1K_NS1N_17LinearCombinationISI_fSI_fLNS_15FloatRoundStyleE2EEESH_S1M_JEEENS4_5SM1004TMEM4LOAD26SM100_TMEM_LOAD_16dp32b32xES13_NS14_INS15_ILi2ELi4ELi3EEES18_NSW_INS5_IJS19_SE_EEENS5_IJSE_SB_EEEEEEENS4_39AutoVectorizingCopyWithAssumedAlignmentILi128EEENS4_14SM90_TMA_STOREES21_S23_S23_EEEvvEEEEvNT_6ParamsE)
        /*0008*/ 	.word	0x00000079


	//----- nvinfo : EIATTR_FRAME_SIZE
	.align		4
.L_20:
        /*000c*/ 	.byte	0x04, 0x11
        /*000e*/ 	.short	(.L_22 - .L_21)
	.align		4
.L_21:
        /*0010*/ 	.word	index@($__internal_2_$__cuda_sm10x_tcgen05_guardrail_trap_unallocated_columns_being_dealloced)
        /*0014*/ 	.word	0x00000000


	//----- nvinfo : EIATTR_FRAME_SIZE
	.align		4
.L_22:
        /*0018*/ 	.byte	0x04, 0x11
        /*001a*/ 	.short	(.L_24 - .L_23)
	.align		4
.L_23:
        /*001c*/ 	.word	index@($__internal_1_$__cuda_sm10x_tcgen05_guardrail_trap_phase_invalid_during_alloc)
        /*0020*/ 	.word	0x00000000


	//----- nvinfo : EIATTR_FRAME_SIZE
	.align		4
.L_24:
        /*0024*/ 	.byte	0x04, 0x11
        /*0026*/ 	.short	(.L_26 - .L_25)
	.align		4
.L_25:
        /*0028*/ 	.word	index@($__internal_0_$__cuda_sm10x_tcgen05_guardrail_trap_col_being_dealloced_not_returned_by_alloc)
        /*002c*/ 	.word	0x00000000


	//----- nvinfo : EIATTR_FRAME_SIZE
	.align		4
.L_26:
        /*0030*/ 	.byte	0x04, 0x11
        /*0032*/ 	.short	(.L_28 - .L_27)
	.align		4
.L_27:
        /*0034*/ 	.word	index@(_ZN7cutlass13device_kernelINS_4gemm6kernel13GemmUniversalIN4cute5tupleIJiiiiEEENS1_10collective13CollectiveMmaINS1_35MainloopSm100TmaUmmaWarpSpecializedILi4ELi2ELi4ENS5_IJNS4_1CILi1EEESB_SB_EEEEENS5_IJNSA_ILi64EEENSA_ILi256EEENSA_ILi32EEEEEENS_12float_e4m3_tENS5_IJlSB_lEEESI_SJ_NS4_8TiledMMAINS4_8MMA_AtomIJNS4_10MMA_TraitsINS4_19SM100_MMA_F8F6F4_SSEJSI_SI_fSE_SF_NS4_17integral_constantINS4_4UMMA5MajorELSQ_0EEESR_NSO_INSP_7ScaleInELSS_0EEEST_EEEEEENS4_6LayoutISC_NS5_IJNSA_ILi0EEESX_SX_EEEEENS5_IJNS4_10UnderscoreES10_S10_EEEEENS4_13SM90_TMA_LOADENS4_14ComposedLayoutINS4_7SwizzleILi1ELi4ELi3EEENS4_18smem_ptr_flag_bitsILi8EEENSW_INS5_IJNSA_ILi8EEESG_EEENS5_IJSG_SB_EEEEEEEvNS4_8identityES13_S1D_vS1E_EENS_8epilogue10collective18CollectiveEpilogueINS1G_23Sm100TmaWarpSpecializedILi4ELi2ELi32ELb0ELb0EEEJSH_NS5_IJNSW_ISE_SB_EES1L_EEESI_SJ_SI_SJ_NS1G_6fusion15FusionCallbacksIS1K_NS1N_17LinearCombinationISI_fSI_fLNS_15FloatRoundStyleE2EEESH_S1M_JEEENS4_5SM1004TMEM4LOAD26SM100_TMEM_LOAD_16dp32b32xES13_NS14_INS15_ILi2ELi4ELi3EEES18_NSW_INS5_IJS19_SE_EEENS5_IJSE_SB_EEEEEEENS4_39AutoVectorizingCopyWithAssumedAlignmentILi128EEENS4_14SM90_TMA_STOREES21_S23_S23_EEEvvEEEEvNT_6ParamsE)
        /*0038*/ 	.word	0x00000000


	//----- nvinfo : EIATTR_MIN_STACK_SIZE
	.align		4
.L_28:
        /*003c*/ 	.byte	0x04, 0x12
        /*003e*/ 	.short	(.L_30 - .L_29)
	.align		4
.L_29:
        /*0040*/ 	.word	index@(_ZN7cutlass13device_kernelINS_4gemm6kernel13GemmUniversalIN4cute5tupleIJiiiiEEENS1_10collective13CollectiveMmaINS1_35MainloopSm100TmaUmmaWarpSpecializedILi4ELi2ELi4ENS5_IJNS4_1CILi1EEESB_SB_EEEEENS5_IJNSA_ILi64EEENSA_ILi256EEENSA_ILi32EEEEEENS_12float_e4m3_tENS5_IJlSB_lEEESI_SJ_NS4_8TiledMMAINS4_8MMA_AtomIJNS4_10MMA_TraitsINS4_19SM100_MMA_F8F6F4_SSEJSI_SI_fSE_SF_NS4_17integral_constantINS4_4UMMA5MajorELSQ_0EEESR_NSO_INSP_7ScaleInELSS_0EEEST_EEEEEENS4_6LayoutISC_NS5_IJNSA_ILi0EEESX_SX_EEEEENS5_IJNS4_10UnderscoreES10_S10_EEEEENS4_13SM90_TMA_LOADENS4_14ComposedLayoutINS4_7SwizzleILi1ELi4ELi3EEENS4_18smem_ptr_flag_bitsILi8EEENSW_INS5_IJNSA_ILi8EEESG_EEENS5_IJSG_SB_EEEEEEEvNS4_8identityES13_S1D_vS1E_EENS_8epilogue10collective18CollectiveEpilogueINS1G_23Sm100TmaWarpSpecializedILi4ELi2ELi32ELb0ELb0EEEJSH_NS5_IJNSW_ISE_SB_EES1L_EEESI_SJ_SI_SJ_NS1G_6fusion15FusionCallbacksIS1K_NS1N_17LinearCombinationISI_fSI_fLNS_15FloatRoundStyleE2EEESH_S1M_JEEENS4_5SM1004TMEM4LOAD26SM100_TMEM_LOAD_16dp32b32xES13_NS14_INS15_ILi2ELi4ELi3EEES18_NSW_INS5_IJS19_SE_EEENS5_IJSE_SB_EEEEEEENS4_39AutoVectorizingCopyWithAssumedAlignmentILi128EEENS4_14SM90_TMA_STOREES21_S23_S23_EEEvvEEEEvNT_6ParamsE)
        /*0044*/ 	.word	0x00000000
.L_30:


//--------------------- .nv.compat                --------------------------
	.section	.nv.compat,"",@"SHT_CUDA_COMPAT_INFO"
	.align	4
        /*0000*/ 	.byte	0x02, 0x09, 0x01, 0x00, 0x02, 0x02, 0x02, 0x00, 0x02, 0x05, 0x05, 0x00, 0x03, 0x07, 0x01, 0x01
        /*0010*/ 	.byte	0x02, 0x03, 0x01, 0x00, 0x02, 0x06, 0x01, 0x00, 0x04, 0x0b, 0x08, 0x00, 0x09, 0x00, 0x00, 0x00
        /*0020*/ 	.byte	0x00, 0x00, 0x00, 0x00


//--------------------- .nv.info._ZN7cutlass13device_kernelINS_4gemm6kernel13GemmUniversalIN4cute5tupleIJiiiiEEENS1_10collective13CollectiveMmaINS1_35MainloopSm100TmaUmmaWarpSpecializedILi4ELi2ELi4ENS5_IJNS4_1CILi1EEESB_SB_EEEEENS5_IJNSA_ILi64EEENSA_ILi256EEENSA_ILi32EEEEEENS_12float_e4m3_tENS5_IJlSB_lEEESI_SJ_NS4_8TiledMMAINS4_8MMA_AtomIJNS4_10MMA_TraitsINS4_19SM100_MMA_F8F6F4_SSEJSI_SI_fSE_SF_NS4_17integral_constantINS4_4UMMA5MajorELSQ_0EEESR_NSO_INSP_7ScaleInELSS_0EEEST_EEEEEENS4_6LayoutISC_NS5_IJNSA_ILi0EEESX_SX_EEEEENS5_IJNS4_10UnderscoreES10_S10_EEEEENS4_13SM90_TMA_LOADENS4_14ComposedLayoutINS4_7SwizzleILi1ELi4ELi3EEENS4_18smem_ptr_flag_bitsILi8EEENSW_INS5_IJNSA_ILi8EEESG_EEENS5_IJSG_SB_EEEEEEEvNS4_8identityES13_S1D_vS1E_EENS_8epilogue10collective18CollectiveEpilogueINS1G_23Sm100TmaWarpSpecializedILi4ELi2ELi32ELb0ELb0EEEJSH_NS5_IJNSW_ISE_SB_EES1L_EEESI_SJ_SI_SJ_NS1G_6fusion15FusionCallbacksIS1K_NS1N_17LinearCombinationISI_fSI_fLNS_15FloatRoundStyleE2EEESH_S1M_JEEENS4_5SM1004TMEM4LOAD26SM100_TMEM_LOAD_16dp32b32xES13_NS14_INS15_ILi2ELi4ELi3EEES18_NSW_INS5_IJS19_SE_EEENS5_IJSE_SB_EEEEEEENS4_39AutoVectorizingCopyWithAssumedAlignmentILi128EEENS4_14SM90_TMA_STOREES21_S23_S23_EEEvvEEEEvNT_6ParamsE --------------------------
	.section	.nv.info._ZN7cutlass13device_kernelINS_4gemm6kernel13GemmUniversalIN4cute5tupleIJiiiiEEENS1_10collective13CollectiveMmaINS1_35MainloopSm100TmaUmmaWarpSpecializedILi4ELi2ELi4ENS5_IJNS4_1CILi1EEESB_SB_EEEEENS5_IJNSA_ILi64EEENSA_ILi256EEENSA_ILi32EEEEEENS_12float_e4m3_tENS5_IJlSB_lEEESI_SJ_NS4_8TiledMMAINS4_8MMA_AtomIJNS4_10MMA_TraitsINS4_19SM100_MMA_F8F6F4_SSEJSI_SI_fSE_SF_NS4_17integral_constantINS4_4UMMA5MajorELSQ_0EEESR_NSO_INSP_7ScaleInELSS_0EEEST_EEEEEENS4_6LayoutISC_NS5_IJNSA_ILi0EEESX_SX_EEEEENS5_IJNS4_10UnderscoreES10_S10_EEEEENS4_13SM90_TMA_LOADENS4_14ComposedLayoutINS4_7SwizzleILi1ELi4ELi3EEENS4_18smem_ptr_flag_bitsILi8EEENSW_INS5_IJNSA_ILi8EEESG_EEENS5_IJSG_SB_EEEEEEEvNS4_8identityES13_S1D_vS1E_EENS_8epilogue10collective18CollectiveEpilogueINS1G_23Sm100TmaWarpSpecializedILi4ELi2ELi32ELb0ELb0EEEJSH_NS5_IJNSW_ISE_SB_EES1L_EEESI_SJ_SI_SJ_NS1G_6fusion15FusionCallbacksIS1K_NS1N_17LinearCombinationISI_fSI_fLNS_15FloatRoundStyleE2EEESH_S1M_JEEENS4_5SM1004TMEM4LOAD26SM100_TMEM_LOAD_16dp32b32xES13_NS14_INS15_ILi2ELi4ELi3EEES18_NSW_INS5_IJS19_SE_EEENS5_IJSE_SB_EEEEEEENS4_39AutoVectorizingCopyWithAssumedAlignmentILi128EEENS4_14SM90_TMA_STOREES21_S23_S23_EEEvvEEEEvNT_6ParamsE,"",@"SHT_CUDA_INFO"
	.sectionflags	@""
	.align	4


	//----- nvinfo : EIATTR_CUDA_API_VERSION
	.align		4
        /*0000*/ 	.byte	0x04, 0x37
        /*0002*/ 	.short	(.L_32 - .L_31)
.L_31:
        /*0004*/ 	.word	0x00000082


	//----- nvinfo : EIATTR_KPARAM_INFO
	.align		4
.L_32:
        /*0008*/ 	.byte	0x04, 0x17
        /*000a*/ 	.short	(.L_34 - .L_33)
.L_33:
        /*000c*/ 	.word	0x00000000
        /*0010*/ 	.short	0x0000
        /*0012*/ 	.short	0x0000
        /*0014*/ 	.byte	0x00, 0xf0, 0x01, 0x20


	//----- nvinfo : EIATTR_AT_ENTRY_FRAGMENTS
	.align		4
.L_34:
        /*0018*/ 	.byte	0x04, 0x4f
        /*001a*/ 	.short	(.L_36 - .L_35)


	//   ....[0]....
.L_35:
        /*001c*/ 	.word	0x00000006


	//----- nvinfo : EIATTR_RESERVED_SMEM_USED
	.align		4
.L_36:
        /*0020*/ 	.byte	0x01, 0x41
	.zero		2


	//----- nvinfo : EIATTR_SPARSE_MMA_MASK
	.align		4
        /*0024*/ 	.byte	0x03, 0x50
        /*0026*/ 	.short	0x0000


	//----- nvinfo : EIATTR_TCGEN05_1CTA_USED
	.align		4
        /*0028*/ 	.byte	0x01, 0x51
	.zero		2


	//----- nvinfo : EIATTR_MAXREG_COUNT
	.align		4
        /*002c*/ 	.byte	0x03, 0x1b
        /*002e*/ 	.short	0x00ff


	//----- nvinfo : EIATTR_NUM_BARRIERS
	.align		4
        /*0030*/ 	.byte	0x02, 0x4c
        /*0032*/ 	.byte	0x07
	.zero		1


	//----- nvinfo : EIATTR_EXTERNS
	.align		4
        /*0034*/ 	.byte	0x04, 0x0f
        /*0036*/ 	.short	(.L_38 - .L_37)


	//   ....[0]....
	.align		4
.L_37:
        /*0038*/ 	.word	index@(__assertfail)


	//----- nvinfo : EIATTR_MERCURY_ISA_VERSION
	.align		4
.L_38:
        /*003c*/ 	.byte	0x03, 0x5f
        /*003e*/ 	.short	0x0101


	//----- nvinfo : EIATTR_INT_WARP_WIDE_INSTR_OFFSETS
	.align		4
        /*0040*/ 	.byte	0x04, 0x31
        /*0042*/ 	.short	(.L_40 - .L_39)


	//   ....[0]....
.L_39:
        /*0044*/ 	.word	0x00001de0


	//   ....[1]....
        /*0048*/ 	.word	0x00003730


	//   ....[2]....
        /*004c*/ 	.word	0x00003760


	//   ....[3]....
        /*0050*/ 	.word	0x000037b0


	//   ....[4]....
        /*0054*/ 	.word	0x000040d0


	//   ....[5]....
        /*0058*/ 	.word	0x00004130


	//   ....[6]....
        /*005c*/ 	.word	0x00004210


	//   ....[7]....
        /*0060*/ 	.word	0x00004280


	//   ....[8]....
        /*0064*/ 	.word	0x00004390


	//   ....[9]....
        /*0068*/ 	.word	0x00004420


	//   ....[10]....
        /*006c*/ 	.word	0x000045f0


	//   ....[11]....
        /*0070*/ 	.word	0x00004750


	//----- nvinfo : EIATTR_COOP_GROUP_MASK_REGIDS
	.align		4
.L_40:
        /*0074*/ 	.byte	0x04, 0x29
        /*0076*/ 	.short	(.L_42 - .L_41)


	//   ....[0]....
.L_41:
        /*0078*/ 	.word	0xffffffff


	//   ....[1]....
        /*007c*/ 	.word	0xffffffff


	//   ....[2]....
        /*0080*/ 	.word	0xffffffff


	//   ....[3]....
        /*0084*/ 	.word	0xffffffff


	//   ....[4]....
        /*0088*/ 	.word	0xffffffff


	//   ....[5]....
        /*008c*/ 	.word	0xffffffff


	//   ....[6]....
        /*0090*/ 	.word	0xffffffff


	//   ....[7]....
        /*0094*/ 	.word	0xffffffff


	//   ....[8]....
        /*0098*/ 	.word	0xffffffff


	//   ....[9]....
        /*009c*/ 	.word	0xffffffff


	//   ....[10]....
        /*00a0*/ 	.word	0xffffffff


	//   ....[11]....
        /*00a4*/ 	.word	0xffffffff


	//   ....[12]....
        /*00a8*/ 	.word	0xffffffff


	//----- nvinfo : EIATTR_COOP_GROUP_INSTR_OFFSETS
	.align		4
.L_42:
        /*00ac*/ 	.byte	0x04, 0x28
        /*00ae*/ 	.short	(.L_44 - .L_43)


	//   ....[0]....
.L_43:
        /*00b0*/ 	.word	0x00000090


	//   ....[1]....
        /*00b4*/ 	.word	0x000004d0


	//   ....[2]....
        /*00b8*/ 	.word	0x00000640


	//   ....[3]....
        /*00bc*/ 	.word	0x000007e0


	//   ....[4]....
        /*00c0*/ 	.word	0x000008e0


	//   ....[5]....
        /*00c4*/ 	.word	0x00000a50


	//   ....[6]....
        /*00c8*/ 	.word	0x00000bf0


	//   ....[7]....
        /*00cc*/ 	.word	0x00001cc0


	//   ....[8]....
        /*00d0*/ 	.word	0x00002aa0


	//   ....[9]....
        /*00d4*/ 	.word	0x00002cb0


	//   ....[10]....
        /*00d8*/ 	.word	0x00002ce0


	//   ....[11]....
        /*00dc*/ 	.word	0x00003620


	//   ....[12]....
        /*00e0*/ 	.word	0x00003850


	//----- nvinfo : EIATTR_VRC_CTA_INIT_COUNT
	.align		4
.L_44:
        /*00e4*/ 	.byte	0x02, 0x4a
        /*00e6*/ 	.byte	0x80
	.zero		1


	//----- nvinfo : EIATTR_SYSCALL_OFFSETS
	.align		4
        /*00e8*/ 	.byte	0x04, 0x46
        /*00ea*/ 	.short	(.L_46 - .L_45)


	//   ....[0]....
.L_45:
        /*00ec*/ 	.word	0x000051d0


	//   ....[1]....
        /*00f0*/ 	.word	0x00005310


	//   ....[2]....
        /*00f4*/ 	.word	0x00005b10


	//   ....[3]....
        /*00f8*/ 	.word	0x000068b0


	//   ....[4]....
        /*00fc*/ 	.word	0x00007610


	//   ....[5]....
        /*0100*/ 	.word	0x000083a0


	//----- nvinfo : EIATTR_MBARRIER_INSTR_OFFSETS
	.align		4
.L_46:
        /*0104*/ 	.byte	0x04, 0x39
        /*0106*/ 	.short	(.L_48 - .L_47)


	//   ....[0]....
.L_47:
        /*0108*/ 	.word	0x000005b0
        /*010c*/ 	.word	0x000000ff
        /*0110*/ 	.word	0x00000000
        /*0114*/ 	.short	0x0100
        /*0116*/ 	.byte	0x05
	.zero		1


	//   ....[1]....
        /*0118*/ 	.word	0x000005c0
        /*011c*/ 	.word	0x000000ff
        /*0120*/ 	.word	0x00000020
        /*0124*/ 	.short	0x0100
        /*0126*/ 	.byte	0x05
	.zero		1


	//   ....[2]....
        /*0128*/ 	.word	0x000005d0
        /*012c*/ 	.word	0x000000ff
        /*0130*/ 	.word	0x00000008
        /*0134*/ 	.short	0x0100
        /*0136*/ 	.byte	0x05
	.zero		1


	//   ....[3]....
        /*0138*/ 	.word	0x000005e0
        /*013c*/ 	.word	0x000000ff
        /*0140*/ 	.word	0x00000028
        /*0144*/ 	.short	0x0100
        /*0146*/ 	.byte	0x05
	.zero		1


	//   ....[4]....
        /*0148*/ 	.word	0x000005f0
        /*014c*/ 	.word	0x000000ff
        /*0150*/ 	.word	0x00000010
        /*0154*/ 	.short	0x0100
        /*0156*/ 	.byte	0x05
	.zero		1


	//   ....[5]....
        /*0158*/ 	.word	0x00000600
        /*015c*/ 	.word	0x000000ff
        /*0160*/ 	.word	0x00000030
        /*0164*/ 	.short	0x0100
        /*0166*/ 	.byte	0x05
	.zero		1


	//   ....[6]....
        /*0168*/ 	.word	0x00000610
        /*016c*/ 	.word	0x000000ff
        /*0170*/ 	.word	0x00000018
        /*0174*/ 	.short	0x0100
        /*0176*/ 	.byte	0x05
	.zero		1


	//   ....[7]....
        /*0178*/ 	.word	0x00000620
        /*017c*/ 	.word	0x000000ff
        /*0180*/ 	.word	0x00000038
        /*0184*/ 	.short	0x0100
        /*0186*/ 	.byte	0x05
	.zero		1


	//   ....[8]....
        /*0188*/ 	.word	0x00000750
        /*018c*/ 	.word	0x000000ff
        /*0190*/ 	.word	0x00000040
        /*0194*/ 	.short	0x0100
        /*0196*/ 	.byte	0x07
	.zero		1


	//   ....[9]....
        /*0198*/ 	.word	0x00000760
        /*019c*/ 	.word	0x000000ff
        /*01a0*/ 	.word	0x00000060
        /*01a4*/ 	.short	0x0100
        /*01a6*/ 	.byte	0x07
	.zero		1


	//   ....[10]....
        /*01a8*/ 	.word	0x00000770
        /*01ac*/ 	.word	0x000000ff
        /*01b0*/ 	.word	0x00000048
        /*01b4*/ 	.short	0x0100
        /*01b6*/ 	.byte	0x07
	.zero		1


	//   ....[11]....
        /*01b8*/ 	.word	0x00000780
        /*01bc*/ 	.word	0x000000ff
        /*01c0*/ 	.word	0x00000068
        /*01c4*/ 	.short	0x0100
        /*01c6*/ 	.byte	0x07
	.zero		1


	//   ....[12]....
        /*01c8*/ 	.word	0x00000790
        /*01cc*/ 	.word	0x000000ff
        /*01d0*/ 	.word	0x00000050
        /*01d4*/ 	.short	0x0100
        /*01d6*/ 	.byte	0x07
	.zero		1


	//   ....[13]....
        /*01d8*/ 	.word	0x000007a0
        /*01dc*/ 	.word	0x000000ff
        /*01e0*/ 	.word	0x00000070
        /*01e4*/ 	.short	0x0100
        /*01e6*/ 	.byte	0x07
	.zero		1


	//   ....[14]....
        /*01e8*/ 	.word	0x000007b0
        /*01ec*/ 	.word	0x000000ff
        /*01f0*/ 	.word	0x00000058
        /*01f4*/ 	.short	0x0100
        /*01f6*/ 	.byte	0x07
	.zero		1


	//   ....[15]....
        /*01f8*/ 	.word	0x000007c0
        /*01fc*/ 	.word	0x000000ff
        /*0200*/ 	.word	0x00000078
        /*0204*/ 	.short	0x0100
        /*0206*/ 	.byte	0x07
	.zero		1


	//   ....[16]....
        /*0208*/ 	.word	0x000008b0
        /*020c*/ 	.word	0x000000ff
        /*0210*/ 	.word	0x00000080
        /*0214*/ 	.short	0x0100
        /*0216*/ 	.byte	0x05
	.zero		1


	//   ....[17]....
        /*0218*/ 	.word	0x000008c0
        /*021c*/ 	.word	0x000000ff
        /*0220*/ 	.word	0x00000088
        /*0224*/ 	.short	0x0100
        /*0226*/ 	.byte	0x05
	.zero		1


	//   ....[18]....
        /*0228*/ 	.word	0x00000a00
        /*022c*/ 	.word	0x000000ff
        /*0230*/ 	.word	0x00000090
        /*0234*/ 	.short	0x0100
        /*0236*/ 	.byte	0x05
	.zero		1


	//   ....[19]....
        /*0238*/ 	.word	0x00000a10
        /*023c*/ 	.word	0x000000ff
        /*0240*/ 	.word	0x000000a0
        /*0244*/ 	.short	0x0100
        /*0246*/ 	.byte	0x05
	.zero		1


	//   ....[20]....
        /*0248*/ 	.word	0x00000a20
        /*024c*/ 	.word	0x000000ff
        /*0250*/ 	.word	0x00000098
        /*0254*/ 	.short	0x0100
        /*0256*/ 	.byte	0x05
	.zero		1


	//   ....[21]....
        /*0258*/ 	.word	0x00000a30
        /*025c*/ 	.word	0x000000ff
        /*0260*/ 	.word	0x000000a8
        /*0264*/ 	.short	0x0100
        /*0266*/ 	.byte	0x05
	.zero		1


	//   ....[22]....
        /*0268*/ 	.word	0x00000b60
        /*026c*/ 	.word	0x000000ff
        /*0270*/ 	.word	0x000000b0
        /*0274*/ 	.short	0x0100
        /*0276*/ 	.byte	0x07
	.zero		1


	//   ....[23]....
        /*0278*/ 	.word	0x00000b70
        /*027c*/ 	.word	0x000000ff
        /*0280*/ 	.word	0x000000d0
        /*0284*/ 	.short	0x0100
        /*0286*/ 	.byte	0x07
	.zero		1


	//   ....[24]....
        /*0288*/ 	.word	0x00000b80
        /*028c*/ 	.word	0x000000ff
        /*0290*/ 	.word	0x000000b8
        /*0294*/ 	.short	0x0100
        /*0296*/ 	.byte	0x07
	.zero		1


	//   ....[25]....
        /*0298*/ 	.word	0x00000b90
        /*029c*/ 	.word	0x000000ff
        /*02a0*/ 	.word	0x000000d8
        /*02a4*/ 	.short	0x0100
        /*02a6*/ 	.byte	0x07
	.zero		1


	//   ....[26]....
        /*02a8*/ 	.word	0x00000ba0
        /*02ac*/ 	.word	0x000000ff
        /*02b0*/ 	.word	0x000000c0
        /*02b4*/ 	.short	0x0100
        /*02b6*/ 	.byte	0x07
	.zero		1


	//   ....[27]....
        /*02b8*/ 	.word	0x00000bb0
        /*02bc*/ 	.word	0x000000ff
        /*02c0*/ 	.word	0x000000e0
        /*02c4*/ 	.short	0x0100
        /*02c6*/ 	.byte	0x07
	.zero		1


	//   ....[28]....
        /*02c8*/ 	.word	0x00000bc0
        /*02cc*/ 	.word	0x000000ff
        /*02d0*/ 	.word	0x000000c8
        /*02d4*/ 	.short	0x0100
        /*02d6*/ 	.byte	0x07
	.zero		1


	//   ....[29]....
        /*02d8*/ 	.word	0x00000bd0
        /*02dc*/ 	.word	0x000000ff
        /*02e0*/ 	.word	0x000000e8
        /*02e4*/ 	.short	0x0100
        /*02e6*/ 	.byte	0x07
	.zero		1


	//   ....[30]....
        /*02e8*/ 	.word	0x00000cc0
        /*02ec*/ 	.word	0x000000ff
        /*02f0*/ 	.word	0x000000f0
        /*02f4*/ 	.short	0x0100
        /*02f6*/ 	.byte	0x05
	.zero		1


	//   ....[31]....
        /*02f8*/ 	.word	0x00000cd0
        /*02fc*/ 	.word	0x000000ff
        /*0300*/ 	.word	0x00000100
        /*0304*/ 	.short	0x0100
        /*0306*/ 	.byte	0x05
	.zero		1


	//   ....[32]....
        /*0308*/ 	.word	0x00000ce0
        /*030c*/ 	.word	0x000000ff
        /*0310*/ 	.word	0x000000f8
        /*0314*/ 	.short	0x0100
        /*0316*/ 	.byte	0x05
	.zero		1


	//   ....[33]....
        /*0318*/ 	.word	0x00000cf0
        /*031c*/ 	.word	0x000000ff
        /*0320*/ 	.word	0x00000108
        /*0324*/ 	.short	0x0100
        /*0326*/ 	.byte	0x05
	.zero		1


	//   ....[34]....
        /*0328*/ 	.word	0x000015c0
        /*032c*/ 	.word	0x00000002
        /*0330*/ 	.word	0x00000100
        /*0334*/ 	.short	0x010a
        /*0336*/ 	.byte	0xff
	.zero		1


	//   ....[35]....
        /*0338*/ 	.word	0x000015f0
        /*033c*/ 	.word	0x00000002
        /*0340*/ 	.word	0x000000f0
        /*0344*/ 	.short	0x0101
        /*0346*/ 	.byte	0xff
	.zero		1


	//   ....[36]....
        /*0348*/ 	.word	0x000016c0
        /*034c*/ 	.word	0x000000ff
        /*0350*/ 	.word	0x00000020
        /*0354*/ 	.short	0x010a
        /*0356*/ 	.byte	0x08
	.zero		1


	//   ....[37]....
        /*0358*/ 	.word	0x00001760
        /*035c*/ 	.word	0x000000ff
        /*0360*/ 	.word	0x00000020
        /*0364*/ 	.short	0x010a
        /*0366*/ 	.byte	0x21
	.zero		1


	//   ....[38]....
        /*0368*/ 	.word	0x000018b0
        /*036c*/ 	.word	0x000000ff
        /*0370*/ 	.word	0x00000020
        /*0374*/ 	.short	0x010a
        /*0376*/ 	.byte	0x08
	.zero		1


	//   ....[39]....
        /*0378*/ 	.word	0x000019c0
        /*037c*/ 	.word	0x000000ff
        /*0380*/ 	.word	0x00000088
        /*0384*/ 	.short	0x0101
        /*0386*/ 	.byte	0x04
	.zero		1


	//   ....[40]....
        /*0388*/ 	.word	0x000019e0
        /*038c*/ 	.word	0x000000ff
        /*0390*/ 	.word	0x00000020
        /*0394*/ 	.short	0x010a
        /*0396*/ 	.byte	0x08
	.zero		1


	//   ....[41]....
        /*0398*/ 	.word	0x00001a60
        /*039c*/ 	.word	0x000000ff
        /*03a0*/ 	.word	0x00000020
        /*03a4*/ 	.short	0x010a
        /*03a6*/ 	.byte	0x11
	.zero		1


	//   ....[42]....
        /*03a8*/ 	.word	0x00001bb0
        /*03ac*/ 	.word	0x000000ff
        /*03b0*/ 	.word	0x00000020
        /*03b4*/ 	.short	0x010a
        /*03b6*/ 	.byte	0x08
	.zero		1


	//   ....[43]....
        /*03b8*/ 	.word	0x00001cf0
        /*03bc*/ 	.word	0x00000002
        /*03c0*/ 	.word	0x00000090
        /*03c4*/ 	.short	0x010a
        /*03c6*/ 	.byte	0xff
	.zero		1


	//   ....[44]....
        /*03c8*/ 	.word	0x00001db0
        /*03cc*/ 	.word	0x00000002
        /*03d0*/ 	.word	0x00000000
        /*03d4*/ 	.short	0x0101
        /*03d6*/ 	.byte	0xff
	.zero		1


	//   ....[45]....
        /*03d8*/ 	.word	0x00002310
        /*03dc*/ 	.word	0x000000ff
        /*03e0*/ 	.word	0x00000000
        /*03e4*/ 	.short	0x010a
        /*03e6*/ 	.byte	0x05
	.zero		1


	//   ....[46]....
        /*03e8*/ 	.word	0x000023a0
        /*03ec*/ 	.word	0x000000ff
        /*03f0*/ 	.word	0x00000000
        /*03f4*/ 	.short	0x010a
        /*03f6*/ 	.byte	0x05
	.zero		1


	//   ....[47]....
        /*03f8*/ 	.word	0x00002430
        /*03fc*/ 	.word	0x000000ff
        /*0400*/ 	.word	0x00000000
        /*0404*/ 	.short	0x010a
        /*0406*/ 	.byte	0x05
	.zero		1


	//   ....[48]....
        /*0408*/ 	.word	0x000024d0
        /*040c*/ 	.word	0x00000000
        /*0410*/ 	.word	0x00000000
        /*0414*/ 	.short	0x010a
        /*0416*/ 	.byte	0xff
	.zero		1


	//   ....[49]....
        /*0418*/ 	.word	0x000025f0
        /*041c*/ 	.word	0x00000000
        /*0420*/ 	.word	0x000000f0
        /*0424*/ 	.short	0x010a
        /*0426*/ 	.byte	0xff
	.zero		1


	//   ....[50]....
        /*0428*/ 	.word	0x00002660
        /*042c*/ 	.word	0x00000000
        /*0430*/ 	.word	0x00000000
        /*0434*/ 	.short	0x0101
        /*0436*/ 	.byte	0xff
	.zero		1


	//   ....[51]....
        /*0438*/ 	.word	0x00002680
        /*043c*/ 	.word	0x000000ff
        /*0440*/ 	.word	0x000000a0
        /*0444*/ 	.short	0x010a
        /*0446*/ 	.byte	0x05
	.zero		1


	//   ....[52]....
        /*0448*/ 	.word	0x000027a0
        /*044c*/ 	.word	0x00000000
        /*0450*/ 	.word	0x00000090
        /*0454*/ 	.short	0x010a
        /*0456*/ 	.byte	0xff
	.zero		1


	//   ....[53]....
        /*0458*/ 	.word	0x000028a0
        /*045c*/ 	.word	0x00000000
        /*0460*/ 	.word	0x00000000
        /*0464*/ 	.short	0x0101
        /*0466*/ 	.byte	0xff
	.zero		1


	//   ....[54]....
        /*0468*/ 	.word	0x00002930
        /*046c*/ 	.word	0x000000ff
        /*0470*/ 	.word	0x000000a0
        /*0474*/ 	.short	0x0106
        /*0476*/ 	.byte	0x05
	.zero		1


	//   ....[55]....
        /*0478*/ 	.word	0x00002950
        /*047c*/ 	.word	0x000000ff
        /*0480*/ 	.word	0x000000a0
        /*0484*/ 	.short	0x010a
        /*0486*/ 	.byte	0x05
	.zero		1


	//   ....[56]....
        /*0488*/ 	.word	0x000029e0
        /*048c*/ 	.word	0x000000ff
        /*0490*/ 	.word	0x000000a0
        /*0494*/ 	.short	0x0106
        /*0496*/ 	.byte	0x04
	.zero		1


	//   ....[57]....
        /*0498*/ 	.word	0x00002a20
        /*049c*/ 	.word	0x00000000
        /*04a0*/ 	.word	0x000000a0
        /*04a4*/ 	.short	0x010a
        /*04a6*/ 	.byte	0xff
	.zero		1


	//   ....[58]....
        /*04a8*/ 	.word	0x00002f00
        /*04ac*/ 	.word	0x00000000
        /*04b0*/ 	.word	0x00000090
        /*04b4*/ 	.short	0x010a
        /*04b6*/ 	.byte	0xff
	.zero		1


	//   ....[59]....
        /*04b8*/ 	.word	0x00003000
        /*04bc*/ 	.word	0x00000003
        /*04c0*/ 	.word	0x00000000
        /*04c4*/ 	.short	0x0101
        /*04c6*/ 	.byte	0xff
	.zero		1


	//   ....[60]....
        /*04c8*/ 	.word	0x00003010
        /*04cc*/ 	.word	0x000000ff
        /*04d0*/ 	.word	0x00000000
        /*04d4*/ 	.short	0x010a
        /*04d6*/ 	.byte	0x04
	.zero		1


	//   ....[61]....
        /*04d8*/ 	.word	0x00003030
        /*04dc*/ 	.word	0x000000ff
        /*04e0*/ 	.word	0x000000d0
        /*04e4*/ 	.short	0x010a
        /*04e6*/ 	.byte	0x09
	.zero		1


	//   ....[62]....
        /*04e8*/ 	.word	0x00003170
        /*04ec*/ 	.word	0x000000ff
        /*04f0*/ 	.word	0x00000000
        /*04f4*/ 	.short	0x010a
        /*04f6*/ 	.byte	0x07
	.zero		1


	//   ....[63]....
        /*04f8*/ 	.word	0x000032a0
        /*04fc*/ 	.word	0x000000ff
        /*0500*/ 	.word	0x00000000
        /*0504*/ 	.short	0x010a
        /*0506*/ 	.byte	0x04
	.zero		1


	//   ....[64]....
        /*0508*/ 	.word	0x00003450
        /*050c*/ 	.word	0x000000ff
        /*0510*/ 	.word	0x00000000
        /*0514*/ 	.short	0x010a
        /*0516*/ 	.byte	0x05
	.zero		1


	//   ....[65]....
        /*0518*/ 	.word	0x000034e0
        /*051c*/ 	.word	0x000000ff
        /*0520*/ 	.word	0x00000000
        /*0524*/ 	.short	0x010a
        /*0526*/ 	.byte	0x05
	.zero		1


	//   ....[66]....
        /*0528*/ 	.word	0x00003570
        /*052c*/ 	.word	0x000000ff
        /*0530*/ 	.word	0x00000000
        /*0534*/ 	.short	0x010a
        /*0536*/ 	.byte	0x05
	.zero		1


	//   ....[67]....
        /*0538*/ 	.word	0x00003600
        /*053c*/ 	.word	0x000000ff
        /*0540*/ 	.word	0x00000000
        /*0544*/ 	.short	0x010a
        /*0546*/ 	.byte	0x07
	.zero		1


	//   ....[68]....
        /*0548*/ 	.word	0x00003a80
        /*054c*/ 	.word	0x00000000
        /*0550*/ 	.word	0x00000090
        /*0554*/ 	.short	0x010a
        /*0556*/ 	.byte	0xff
	.zero		1


	//   ....[69]....
        /*0558*/ 	.word	0x00003b40
        /*055c*/ 	.word	0x00000000
        /*0560*/ 	.word	0x00000000
        /*0564*/ 	.short	0x0101
        /*0566*/ 	.byte	0xff
	.zero		1


	//   ....[70]....
        /*0568*/ 	.word	0x00003e60
        /*056c*/ 	.word	0x000000ff
        /*0570*/ 	.word	0x00000088
        /*0574*/ 	.short	0x010a
        /*0576*/ 	.byte	0x07
	.zero		1


	//   ....[71]....
        /*0578*/ 	.word	0x00004050
        /*057c*/ 	.word	0x000000ff
        /*0580*/ 	.word	0x00000060
        /*0584*/ 	.short	0x010a
        /*0586*/ 	.byte	0x07
	.zero		1


	//   ....[72]....
        /*0588*/ 	.word	0x000041c0
        /*058c*/ 	.word	0x000000ff
        /*0590*/ 	.word	0x00000040
        /*0594*/ 	.short	0x010b
        /*0596*/ 	.byte	0x07
	.zero		1


	//   ....[73]....
        /*0598*/ 	.word	0x000041d0
        /*059c*/ 	.word	0x000000ff
        /*05a0*/ 	.word	0x00000000
        /*05a4*/ 	.short	0x0101
        /*05a6*/ 	.byte	0x08
	.zero		1


	//   ....[74]....
        /*05a8*/ 	.word	0x000041e0
        /*05ac*/ 	.word	0x000000ff
        /*05b0*/ 	.word	0x00000068
        /*05b4*/ 	.short	0x010a
        /*05b6*/ 	.byte	0x07
	.zero		1


	//   ....[75]....
        /*05b8*/ 	.word	0x00004330
        /*05bc*/ 	.word	0x000000ff
        /*05c0*/ 	.word	0x00000048
        /*05c4*/ 	.short	0x010b
        /*05c6*/ 	.byte	0x07
	.zero		1


	//   ....[76]....
        /*05c8*/ 	.word	0x00004340
        /*05cc*/ 	.word	0x000000ff
        /*05d0*/ 	.word	0x00000000
        /*05d4*/ 	.short	0x0101
        /*05d6*/ 	.byte	0x08
	.zero		1


	//   ....[77]....
        /*05d8*/ 	.word	0x00004350
        /*05dc*/ 	.word	0x000000ff
        /*05e0*/ 	.word	0x00000070
        /*05e4*/ 	.short	0x010a
        /*05e6*/ 	.byte	0x07
	.zero		1


	//   ....[78]....
        /*05e8*/ 	.word	0x000044d0
        /*05ec*/ 	.word	0x000000ff
        /*05f0*/ 	.word	0x00000050
        /*05f4*/ 	.short	0x010b
        /*05f6*/ 	.byte	0x07
	.zero		1


	//   ....[79]....
        /*05f8*/ 	.word	0x00004510
        /*05fc*/ 	.word	0x000000ff
        /*0600*/ 	.word	0x00000000
        /*0604*/ 	.short	0x0101
        /*0606*/ 	.byte	0x08
	.zero		1


	//   ....[80]....
        /*0608*/ 	.word	0x00004550
        /*060c*/ 	.word	0x000000ff
        /*0610*/ 	.word	0x00000078
        /*0614*/ 	.short	0x010a
        /*0616*/ 	.byte	0x07
	.zero		1


	//   ....[81]....
        /*0618*/ 	.word	0x00004790
        /*061c*/ 	.word	0x000000ff
        /*0620*/ 	.word	0x00000058
        /*0624*/ 	.short	0x010b
        /*0626*/ 	.byte	0x07
	.zero		1


	//   ....[82]....
        /*0628*/ 	.word	0x000047b0
        /*062c*/ 	.word	0x000000ff
        /*0630*/ 	.word	0x00000000
        /*0634*/ 	.short	0x0101
        /*0636*/ 	.byte	0x0d
	.zero		1


	//   ....[83]....
        /*0638*/ 	.word	0x000047e0
        /*063c*/ 	.word	0x000000ff
        /*0640*/ 	.word	0x00000060
        /*0644*/ 	.short	0x010a
        /*0646*/ 	.byte	0x07
	.zero		1


	//   ....[84]....
        /*0648*/ 	.word	0x00004800
        /*064c*/ 	.word	0x000000ff
        /*0650*/ 	.word	0x00000068
        /*0654*/ 	.short	0x010a
        /*0656*/ 	.byte	0x07
	.zero		1


	//   ....[85]....
        /*0658*/ 	.word	0x00004820
        /*065c*/ 	.word	0x000000ff
        /*0660*/ 	.word	0x00000070
        /*0664*/ 	.short	0x010a
        /*0666*/ 	.byte	0x07
	.zero		1


	//   ....[86]....
        /*0668*/ 	.word	0x00004860
        /*066c*/ 	.word	0x00000000
        /*0670*/ 	.word	0x00000078
        /*0674*/ 	.short	0x010a
        /*0676*/ 	.byte	0xff
	.zero		1


	//   ....[87]....
        /*0678*/ 	.word	0x00004ba0
        /*067c*/ 	.word	0x00000000
        /*0680*/ 	.word	0x00000090
        /*0684*/ 	.short	0x010a
        /*0686*/ 	.byte	0xff
	.zero		1


	//   ....[88]....
        /*0688*/ 	.word	0x00004cb0
        /*068c*/ 	.word	0x00000000
        /*0690*/ 	.word	0x00000000
        /*0694*/ 	.short	0x0101
        /*0696*/ 	.byte	0xff
	.zero		1


	//   ....[89]....
        /*0698*/ 	.word	0x000056d0
        /*069c*/ 	.word	0x00000002
        /*06a0*/ 	.word	0x00000040
        /*06a4*/ 	.short	0x010a
        /*06a6*/ 	.byte	0xff
	.zero		1


	//   ....[90]....
        /*06a8*/ 	.word	0x00005710
        /*06ac*/ 	.word	0x00000071
        /*06b0*/ 	.word	0x000000b0
        /*06b4*/ 	.short	0x010a
        /*06b6*/ 	.byte	0xff
	.zero		1


	//   ....[91]....
        /*06b8*/ 	.word	0x00005850
        /*06bc*/ 	.word	0x00000002
        /*06c0*/ 	.word	0x00000040
        /*06c4*/ 	.short	0x010a
        /*06c6*/ 	.byte	0xff
	.zero		1


	//   ....[92]....
        /*06c8*/ 	.word	0x00005970
        /*06cc*/ 	.word	0x00000000
        /*06d0*/ 	.word	0x00000000
        /*06d4*/ 	.short	0x0101
        /*06d6*/ 	.byte	0xff
	.zero		1


	//   ....[93]....
        /*06d8*/ 	.word	0x000059f0
        /*06dc*/ 	.word	0x00000071
        /*06e0*/ 	.word	0x000000b0
        /*06e4*/ 	.short	0x010a
        /*06e6*/ 	.byte	0xff
	.zero		1


	//   ....[94]....
        /*06e8*/ 	.word	0x00006540
        /*06ec*/ 	.word	0x00000000
        /*06f0*/ 	.word	0x00000040
        /*06f4*/ 	.short	0x010a
        /*06f6*/ 	.byte	0xff
	.zero		1


	//   ....[95]....
        /*06f8*/ 	.word	0x00006600
        /*06fc*/ 	.word	0x00000000
        /*0700*/ 	.word	0x00000040
        /*0704*/ 	.short	0x010a
        /*0706*/ 	.byte	0xff
	.zero		1


	//   ....[96]....
        /*0708*/ 	.word	0x00006730
        /*070c*/ 	.word	0x00000000
        /*0710*/ 	.word	0x00000000
        /*0714*/ 	.short	0x0101
        /*0716*/ 	.byte	0xff
	.zero		1


	//   ....[97]....
        /*0718*/ 	.word	0x000072a0
        /*071c*/ 	.word	0x00000000
        /*0720*/ 	.word	0x00000040
        /*0724*/ 	.short	0x010a
        /*0726*/ 	.byte	0xff
	.zero		1


	//   ....[98]....
        /*0728*/ 	.word	0x00007360
        /*072c*/ 	.word	0x00000000
        /*0730*/ 	.word	0x00000040
        /*0734*/ 	.short	0x010a
        /*0736*/ 	.byte	0xff
	.zero		1


	//   ....[99]....
        /*0738*/ 	.word	0x00007490
        /*073c*/ 	.word	0x00000000
        /*0740*/ 	.word	0x00000000
        /*0744*/ 	.short	0x0101
        /*0746*/ 	.byte	0xff
	.zero		1


	//   ....[100]....
        /*0748*/ 	.word	0x00008030
        /*074c*/ 	.word	0x00000000
        /*0750*/ 	.word	0x00000040
        /*0754*/ 	.short	0x010a
        /*0756*/ 	.byte	0xff
	.zero		1


	//   ....[101]....
        /*0758*/ 	.word	0x000080f0
        /*075c*/ 	.word	0x00000000
        /*0760*/ 	.word	0x00000040
        /*0764*/ 	.short	0x010a
        /*0766*/ 	.byte	0xff
	.zero		1


	//   ....[102]....
        /*0768*/ 	.word	0x00008220
        /*076c*/ 	.word	0x00000000
        /*0770*/ 	.word	0x00000000
        /*0774*/ 	.short	0x0101
        /*0776*/ 	.byte	0xff
	.zero		1


	//   ....[103]....
        /*0778*/ 	.word	0x00008660
        /*077c*/ 	.word	0x000000ff
        /*0780*/ 	.word	0x00000000
        /*0784*/ 	.short	0x0101
        /*0786*/ 	.byte	0x05
	.zero		1


	//   ....[104]....
        /*0788*/ 	.word	0x00008ea0
        /*078c*/ 	.word	0x00000002
        /*0790*/ 	.word	0x00000100
        /*0794*/ 	.short	0x010a
        /*0796*/ 	.byte	0xff
	.zero		1


	//   ....[105]....
        /*0798*/ 	.word	0x00008f00
        /*079c*/ 	.word	0x00000002
        /*07a0*/ 	.word	0x00000020
        /*07a4*/ 	.short	0x010a
        /*07a6*/ 	.byte	0xff
	.zero		1


	//   ....[106]....
        /*07a8*/ 	.word	0x00008f60
        /*07ac*/ 	.word	0x00000002
        /*07b0*/ 	.word	0x00000020
        /*07b4*/ 	.short	0x010a
        /*07b6*/ 	.byte	0xff
	.zero		1


	//   ....[107]....
        /*07b8*/ 	.word	0x00008fb0
        /*07bc*/ 	.word	0x00000002
        /*07c0*/ 	.word	0x00000090
        /*07c4*/ 	.short	0x010a
        /*07c6*/ 	.byte	0xff
	.zero		1


	//   ....[108]....
        /*07c8*/ 	.word	0x00009010
        /*07cc*/ 	.word	0x00000000
        /*07d0*/ 	.word	0x00000000
        /*07d4*/ 	.short	0x010a
        /*07d6*/ 	.byte	0xff
	.zero		1


	//   ....[109]....
        /*07d8*/ 	.word	0x00009070
        /*07dc*/ 	.word	0x00000000
        /*07e0*/ 	.word	0x00000000
        /*07e4*/ 	.short	0x010a
        /*07e6*/ 	.byte	0xff
	.zero		1


	//   ....[110]....
        /*07e8*/ 	.word	0x000090d0
        /*07ec*/ 	.word	0x00000000
        /*07f0*/ 	.word	0x00000000
        /*07f4*/ 	.short	0x010a
        /*07f6*/ 	.byte	0xff
	.zero		1


	//   ....[111]....
        /*07f8*/ 	.word	0x00009120
        /*07fc*/ 	.word	0x00000000
        /*0800*/ 	.word	0x000000f0
        /*0804*/ 	.short	0x010a
        /*0806*/ 	.byte	0xff
	.zero		1


	//   ....[112]....
        /*0808*/ 	.word	0x00009180
        /*080c*/ 	.word	0x00000000
        /*0810*/ 	.word	0x000000a0
        /*0814*/ 	.short	0x010a
        /*0816*/ 	.byte	0xff
	.zero		1


	//   ....[113]....
        /*0818*/ 	.word	0x000091d0
        /*081c*/ 	.word	0x00000000
        /*0820*/ 	.word	0x00000090
        /*0824*/ 	.short	0x010a
        /*0826*/ 	.byte	0xff
	.zero		1


	//   ....[114]....
        /*0828*/ 	.word	0x00009230
        /*082c*/ 	.word	0x00000000
        /*0830*/ 	.word	0x000000a0
        /*0834*/ 	.short	0x010a
        /*0836*/ 	.byte	0xff
	.zero		1


	//   ....[115]....
        /*0838*/ 	.word	0x00009280
        /*083c*/ 	.word	0x00000000
        /*0840*/ 	.word	0x00000090
        /*0844*/ 	.short	0x010a
        /*0846*/ 	.byte	0xff
	.zero		1


	//   ....[116]....
        /*0848*/ 	.word	0x000092e0
        /*084c*/ 	.word	0x00000002
        /*0850*/ 	.word	0x000000d0
        /*0854*/ 	.short	0x010a
        /*0856*/ 	.byte	0xff
	.zero		1


	//   ....[117]....
        /*0858*/ 	.word	0x00009340
        /*085c*/ 	.word	0x00000000
        /*0860*/ 	.word	0x00000000
        /*0864*/ 	.short	0x010a
        /*0866*/ 	.byte	0xff
	.zero		1


	//   ....[118]....
        /*0868*/ 	.word	0x000093a0
        /*086c*/ 	.word	0x00000000
        /*0870*/ 	.word	0x00000000
        /*0874*/ 	.short	0x010a
        /*0876*/ 	.byte	0xff
	.zero		1


	//   ....[119]....
        /*0878*/ 	.word	0x00009400
        /*087c*/ 	.word	0x00000000
        /*0880*/ 	.word	0x00000000
        /*0884*/ 	.short	0x010a
        /*0886*/ 	.byte	0xff
	.zero		1


	//   ....[120]....
        /*0888*/ 	.word	0x00009460
        /*088c*/ 	.word	0x00000000
        /*0890*/ 	.word	0x00000000
        /*0894*/ 	.short	0x010a
        /*0896*/ 	.byte	0xff
	.zero		1


	//   ....[121]....
        /*0898*/ 	.word	0x000094c0
        /*089c*/ 	.word	0x00000000
        /*08a0*/ 	.word	0x00000000
        /*08a4*/ 	.short	0x010a
        /*08a6*/ 	.byte	0xff
	.zero		1


	//   ....[122]....
        /*08a8*/ 	.word	0x00009510
        /*08ac*/ 	.word	0x00000000
        /*08b0*/ 	.word	0x00000090
        /*08b4*/ 	.short	0x010a
        /*08b6*/ 	.byte	0xff
	.zero		1


	//   ....[123]....
        /*08b8*/ 	.word	0x00009570
        /*08bc*/ 	.word	0x00000000
        /*08c0*/ 	.word	0x00000088
        /*08c4*/ 	.short	0x010a
        /*08c6*/ 	.byte	0xff
	.zero		1


	//   ....[124]....
        /*08c8*/ 	.word	0x000095d0
        /*08cc*/ 	.word	0x00000000
        /*08d0*/ 	.word	0x00000060
        /*08d4*/ 	.short	0x010a
        /*08d6*/ 	.byte	0xff
	.zero		1


	//   ....[125]....
        /*08d8*/ 	.word	0x00009630
        /*08dc*/ 	.word	0x00000000
        /*08e0*/ 	.word	0x00000068
        /*08e4*/ 	.short	0x010a
        /*08e6*/ 	.byte	0xff
	.zero		1


	//   ....[126]....
        /*08e8*/ 	.word	0x00009690
        /*08ec*/ 	.word	0x00000000
        /*08f0*/ 	.word	0x00000070
        /*08f4*/ 	.short	0x010a
        /*08f6*/ 	.byte	0xff
	.zero		1


	//   ....[127]....
        /*08f8*/ 	.word	0x000096f0
        /*08fc*/ 	.word	0x00000000
        /*0900*/ 	.word	0x00000078
        /*0904*/ 	.short	0x010a
        /*0906*/ 	.byte	0xff
	.zero		1


	//   ....[128]....
        /*0908*/ 	.word	0x00009750
        /*090c*/ 	.word	0x00000000
        /*0910*/ 	.word	0x00000060
        /*0914*/ 	.short	0x010a
        /*0916*/ 	.byte	0xff
	.zero		1


	//   ....[129]....
        /*0918*/ 	.word	0x000097b0
        /*091c*/ 	.word	0x00000000
        /*0920*/ 	.word	0x00000068
        /*0924*/ 	.short	0x010a
        /*0926*/ 	.byte	0xff
	.zero		1


	//   ....[130]....
        /*0928*/ 	.word	0x00009810
        /*092c*/ 	.word	0x00000000
        /*0930*/ 	.word	0x00000070
        /*0934*/ 	.short	0x010a
        /*0936*/ 	.byte	0xff
	.zero		1


	//   ....[131]....
        /*0938*/ 	.word	0x00009860
        /*093c*/ 	.word	0x00000000
        /*0940*/ 	.word	0x00000090
        /*0944*/ 	.short	0x010a
        /*0946*/ 	.byte	0xff
	.zero		1


	//   ....[132]....
        /*0948*/ 	.word	0x000098b0
        /*094c*/ 	.word	0x00000002
        /*0950*/ 	.word	0x00000040
        /*0954*/ 	.short	0x010a
        /*0956*/ 	.byte	0xff
	.zero		1


	//   ....[133]....
        /*0958*/ 	.word	0x00009900
        /*095c*/ 	.word	0x00000071
        /*0960*/ 	.word	0x000000b0
        /*0964*/ 	.short	0x010a
        /*0966*/ 	.byte	0xff
	.zero		1


	//   ....[134]....
        /*0968*/ 	.word	0x00009950
        /*096c*/ 	.word	0x00000000
        /*0970*/ 	.word	0x00000040
        /*0974*/ 	.short	0x010a
        /*0976*/ 	.byte	0xff
	.zero		1


	//   ....[135]....
        /*0978*/ 	.word	0x000099a0
        /*097c*/ 	.word	0x00000000
        /*0980*/ 	.word	0x00000040
        /*0984*/ 	.short	0x010a
        /*0986*/ 	.byte	0xff
	.zero		1


	//   ....[136]....
        /*0988*/ 	.word	0x000099f0
        /*098c*/ 	.word	0x00000000
        /*0990*/ 	.word	0x00000040
        /*0994*/ 	.short	0x010a
        /*0996*/ 	.byte	0xff
	.zero		1


	//----- nvinfo : EIATTR_NUM_MBARRIERS
	.align		4
.L_48:
        /*0998*/ 	.byte	0x03, 0x38
        /*099a*/ 	.short	0x0022


	//----- nvinfo : EIATTR_EXIT_INSTR_OFFSETS
	.align		4
        /*099c*/ 	.byte	0x04, 0x1c
        /*099e*/ 	.short	(.L_50 - .L_49)


	//   ....[0]....
.L_49:
        /*09a0*/ 	.word	0x00002500


	//   ....[1]....
        /*09a4*/ 	.word	0x000029f0


	//   ....[2]....
        /*09a8*/ 	.word	0x00002a50


	//   ....[3]....
        /*09ac*/ 	.word	0x00003860


	//   ....[4]....
        /*09b0*/ 	.word	0x00004890


	//   ....[5]....
        /*09b4*/ 	.word	0x000048d0


	//   ....[6]....
        /*09b8*/ 	.word	0x00008e90


	//----- nvinfo : EIATTR_MAX_THREADS
	.align		4
.L_50:
        /*09bc*/ 	.byte	0x04, 0x05
        /*09be*/ 	.short	(.L_52 - .L_51)
.L_51:
        /*09c0*/ 	.word	0x00000100
        /*09c4*/ 	.word	0x00000001
        /*09c8*/ 	.word	0x00000001


	//----- nvinfo : EIATTR_CRS_STACK_SIZE
	.align		4
.L_52:
        /*09cc*/ 	.byte	0x04, 0x1e
        /*09ce*/ 	.short	(.L_54 - .L_53)
.L_53:
        /*09d0*/ 	.word	0x00000000


	//----- nvinfo : EIATTR_CBANK_PARAM_SIZE
	.align		4
.L_54:
        /*09d4*/ 	.byte	0x03, 0x19
        /*09d6*/ 	.short	0x0800


	//----- nvinfo : EIATTR_PARAM_CBANK
	.align		4
        /*09d8*/ 	.byte	0x04, 0x0a
        /*09da*/ 	.short	(.L_56 - .L_55)
	.align		4
.L_55:
        /*09dc*/ 	.word	index@(.nv.constant0._ZN7cutlass13device_kernelINS_4gemm6kernel13GemmUniversalIN4cute5tupleIJiiiiEEENS1_10collective13CollectiveMmaINS1_35MainloopSm100TmaUmmaWarpSpecializedILi4ELi2ELi4ENS5_IJNS4_1CILi1EEESB_SB_EEEEENS5_IJNSA_ILi64EEENSA_ILi256EEENSA_ILi32EEEEEENS_12float_e4m3_tENS5_IJlSB_lEEESI_SJ_NS4_8TiledMMAINS4_8MMA_AtomIJNS4_10MMA_TraitsINS4_19SM100_MMA_F8F6F4_SSEJSI_SI_fSE_SF_NS4_17integral_constantINS4_4UMMA5MajorELSQ_0EEESR_NSO_INSP_7ScaleInELSS_0EEEST_EEEEEENS4_6LayoutISC_NS5_IJNSA_ILi0EEESX_SX_EEEEENS5_IJNS4_10UnderscoreES10_S10_EEEEENS4_13SM90_TMA_LOADENS4_14ComposedLayoutINS4_7SwizzleILi1ELi4ELi3EEENS4_18smem_ptr_flag_bitsILi8EEENSW_INS5_IJNSA_ILi8EEESG_EEENS5_IJSG_SB_EEEEEEEvNS4_8identityES13_S1D_vS1E_EENS_8epilogue10collective18CollectiveEpilogueINS1G_23Sm100TmaWarpSpecializedILi4ELi2ELi32ELb0ELb0EEEJSH_NS5_IJNSW_ISE_SB_EES1L_EEESI_SJ_SI_SJ_NS1G_6fusion15FusionCallbacksIS1K_NS1N_17LinearCombinationISI_fSI_fLNS_15FloatRoundStyleE2EEESH_S1M_JEEENS4_5SM1004TMEM4LOAD26SM100_TMEM_LOAD_16dp32b32xES13_NS14_INS15_ILi2ELi4ELi3EEES18_NSW_INS5_IJS19_SE_EEENS5_IJSE_SB_EEEEEEENS4_39AutoVectorizingCopyWithAssumedAlignmentILi128EEENS4_14SM90_TMA_STOREES21_S23_S23_EEEvvEEEEvNT_6ParamsE)
        /*09e0*/ 	.short	0x0380
        /*09e2*/ 	.short	0x0800


	//----- nvinfo : EIATTR_SW_WAR
	.align		4
.L_56:
        /*09e4*/ 	.byte	0x04, 0x36
        /*09e6*/ 	.short	(.L_58 - .L_57)
.L_57:
        /*09e8*/ 	.word	0x00000008
.L_58:


//--------------------- .nv.callgraph             --------------------------
	.section	.nv.callgraph,"",@"SHT_CUDA_CALLGRAPH"
	.align	4
	.sectionentsize	8
	.align		4
        /*0000*/ 	.word	0x00000000
	.align		4
        /*0004*/ 	.word	0xffffffff
	.align		4
        /*0008*/ 	.word	index@(_ZN7cutlass13device_kernelINS_4gemm6kernel13GemmUniversalIN4cute5tupleIJiiiiEEENS1_10collective13CollectiveMmaINS1_35MainloopSm100TmaUmmaWarpSpecializedILi4ELi2ELi4ENS5_IJNS4_1CILi1EEESB_SB_EEEEENS5_IJNSA_ILi64EEENSA_ILi256EEENSA_ILi32EEEEEENS_12float_e4m3_tENS5_IJlSB_lEEESI_SJ_NS4_8TiledMMAINS4_8MMA_AtomIJNS4_10MMA_TraitsINS4_19SM100_MMA_F8F6F4_SSEJSI_SI_fSE_SF_NS4_17integral_constantINS4_4UMMA5MajorELSQ_0EEESR_NSO_INSP_7ScaleInELSS_0EEEST_EEEEEENS4_6LayoutISC_NS5_IJNSA_ILi0EEESX_SX_EEEEENS5_IJNS4_10UnderscoreES10_S10_EEEEENS4_13SM90_TMA_LOADENS4_14ComposedLayoutINS4_7SwizzleILi1ELi4ELi3EEENS4_18smem_ptr_flag_bitsILi8EEENSW_INS5_IJNSA_ILi8EEESG_EEENS5_IJSG_SB_EEEEEEEvNS4_8identityES13_S1D_vS1E_EENS_8epilogue10collective18CollectiveEpilogueINS1G_23Sm100TmaWarpSpecializedILi4ELi2ELi32ELb0ELb0EEEJSH_NS5_IJNSW_ISE_SB_EES1L_EEESI_SJ_SI_SJ_NS1G_6fusion15FusionCallbacksIS1K_NS1N_17LinearCombinationISI_fSI_fLNS_15FloatRoundStyleE2EEESH_S1M_JEEENS4_5SM1004TMEM4LOAD26SM100_TMEM_LOAD_16dp32b32xES13_NS14_INS15_ILi2ELi4ELi3EEES18_NSW_INS5_IJS19_SE_EEENS5_IJSE_SB_EEEEEEENS4_39AutoVectorizingCopyWithAssumedAlignmentILi128EEENS4_14SM90_TMA_STOREES21_S23_S23_EEEvvEEEEvNT_6ParamsE)
	.align		4
        /*000c*/ 	.word	index@(__assertfail)
	.align		4
        /*0010*/ 	.word	0x00000000
	.align		4
        /*0014*/ 	.word	0xfffffffe
	.align		4
        /*0018*/ 	.word	0x00000000
	.align		4
        /*001c*/ 	.word	0xfffffffd
	.align		4
        /*0020*/ 	.word	0x00000000
	.align		4
        /*0024*/ 	.word	0xfffffffc


//--------------------- .nv.constant4             --------------------------
	.section	.nv.constant4,"a",@progbits
	.align	8
	.align		8
.nv.constant4:
        /*0000*/ 	.dword	__assertfail
	.align		8
        /*0008*/ 	.dword	__unnamed_1
	.align		8
        /*0010*/ 	.dword	__unnamed_2
	.align		8
        /*0018*/ 	.dword	__unnamed_3
	.align		8
        /*0020*/ 	.dword	_ZN40_INTERNAL_bb99c54b_4_k_cu_ce5c8ae1_269784cuda3std3__45__cpo5beginE
	.align		8
        /*0028*/ 	.dword	_ZN40_INTERNAL_bb99c54b_4_k_cu_ce5c8ae1_269784cuda3std3__45__cpo3endE
	.align		8
        /*0030*/ 	.dword	_ZN40_INTERNAL_bb99c54b_4_k_cu_ce5c8ae1_269784cuda3std3__45__cpo6cbeginE
	.align		8
        /*0038*/ 	.dword	_ZN40_INTERNAL_bb99c54b_4_k_cu_ce5c8ae1_269784cuda3std3__45__cpo4cendE
	.align		8
        /*0040*/ 	.dword	_ZN40_INTERNAL_bb99c54b_4_k_cu_ce5c8ae1_269784cuda3std3__442_GLOBAL__N__bb99c54b_4_k_cu_ce5c8ae1_269786ignoreE
	.align		8
        /*0048*/ 	.dword	_ZN40_INTERNAL_bb99c54b_4_k_cu_ce5c8ae1_269784cuda3std3__419piecewise_constructE
	.align		8
        /*0050*/ 	.dword	_ZN40_INTERNAL_bb99c54b_4_k_cu_ce5c8ae1_269784cuda3std3__48in_placeE
	.align		8
        /*0058*/ 	.dword	_ZN40_INTERNAL_bb99c54b_4_k_cu_ce5c8ae1_269784cuda3std6ranges3__45__cpo4swapE
	.align		8
        /*0060*/ 	.dword	_ZN40_INTERNAL_bb99c54b_4_k_cu_ce5c8ae1_269784cuda3std6ranges3__45__cpo9iter_moveE
	.align		8
        /*0068*/ 	.dword	_ZN40_INTERNAL_bb99c54b_4_k_cu_ce5c8ae1_269784cute7productE
	.align		8
        /*0070*/ 	.dword	_ZN40_INTERNAL_bb99c54b_4_k_cu_ce5c8ae1_269784cute1_E
	.align		8
        /*0078*/ 	.dword	$str$25
	.align		8
        /*0080*/ 	.dword	$str$26
	.align		8
        /*0088*/ 	.dword	$str$27
	.align		8
        /*0090*/ 	.dword	$str$28


//--------------------- .text._ZN7cutlass13device_kernelINS_4gemm6kernel13GemmUniversalIN4cute5tupleIJiiiiEEENS1_10collective13CollectiveMmaINS1_35MainloopSm100TmaUmmaWarpSpecializedILi4ELi2ELi4ENS5_IJNS4_1CILi1EEESB_SB_EEEEENS5_IJNSA_ILi64EEENSA_ILi256EEENSA_ILi32EEEEEENS_12float_e4m3_tENS5_IJlSB_lEEESI_SJ_NS4_8TiledMMAINS4_8MMA_AtomIJNS4_10MMA_TraitsINS4_19SM100_MMA_F8F6F4_SSEJSI_SI_fSE_SF_NS4_17integral_constantINS4_4UMMA5MajorELSQ_0EEESR_NSO_INSP_7ScaleInELSS_0EEEST_EEEEEENS4_6LayoutISC_NS5_IJNSA_ILi0EEESX_SX_EEEEENS5_IJNS4_10UnderscoreES10_S10_EEEEENS4_13SM90_TMA_LOADENS4_14ComposedLayoutINS4_7SwizzleILi1ELi4ELi3EEENS4_18smem_ptr_flag_bitsILi8EEENSW_INS5_IJNSA_ILi8EEESG_EEENS5_IJSG_SB_EEEEEEEvNS4_8identityES13_S1D_vS1E_EENS_8epilogue10collective18CollectiveEpilogueINS1G_23Sm100TmaWarpSpecializedILi4ELi2ELi32ELb0ELb0EEEJSH_NS5_IJNSW_ISE_SB_EES1L_EEESI_SJ_SI_SJ_NS1G_6fusion15FusionCallbacksIS1K_NS1N_17LinearCombinationISI_fSI_fLNS_15FloatRoundStyleE2EEESH_S1M_JEEENS4_5SM1004TMEM4LOAD26SM100_TMEM_LOAD_16dp32b32xES13_NS14_INS15_ILi2ELi4ELi3EEES18_NSW_INS5_IJS19_SE_EEENS5_IJSE_SB_EEEEEEENS4_39AutoVectorizingCopyWithAssumedAlignmentILi128EEENS4_14SM90_TMA_STOREES21_S23_S23_EEEvvEEEEvNT_6ParamsE --------------------------
	.section	.text._ZN7cutlass13device_kernelINS_4gemm6kernel13GemmUniversalIN4cute5tupleIJiiiiEEENS1_10collective13CollectiveMmaINS1_35MainloopSm100TmaUmmaWarpSpecializedILi4ELi2ELi4ENS5_IJNS4_1CILi1EEESB_SB_EEEEENS5_IJNSA_ILi64EEENSA_ILi256EEENSA_ILi32EEEEEENS_12float_e4m3_tENS5_IJlSB_lEEESI_SJ_NS4_8TiledMMAINS4_8MMA_AtomIJNS4_10MMA_TraitsINS4_19SM100_MMA_F8F6F4_SSEJSI_SI_fSE_SF_NS4_17integral_constantINS4_4UMMA5MajorELSQ_0EEESR_NSO_INSP_7ScaleInELSS_0EEEST_EEEEEENS4_6LayoutISC_NS5_IJNSA_ILi0EEESX_SX_EEEEENS5_IJNS4_10UnderscoreES10_S10_EEEEENS4_13SM90_TMA_LOADENS4_14ComposedLayoutINS4_7SwizzleILi1ELi4ELi3EEENS4_18smem_ptr_flag_bitsILi8EEENSW_INS5_IJNSA_ILi8EEESG_EEENS5_IJSG_SB_EEEEEEEvNS4_8identityES13_S1D_vS1E_EENS_8epilogue10collective18CollectiveEpilogueINS1G_23Sm100TmaWarpSpecializedILi4ELi2ELi32ELb0ELb0EEEJSH_NS5_IJNSW_ISE_SB_EES1L_EEESI_SJ_SI_SJ_NS1G_6fusion15FusionCallbacksIS1K_NS1N_17LinearCombinationISI_fSI_fLNS_15FloatRoundStyleE2EEESH_S1M_JEEENS4_5SM1004TMEM4LOAD26SM100_TMEM_LOAD_16dp32b32xES13_NS14_INS15_ILi2ELi4ELi3EEES18_NSW_INS5_IJS19_SE_EEENS5_IJSE_SB_EEEEEEENS4_39AutoVectorizingCopyWithAssumedAlignmentILi128EEENS4_14SM90_TMA_STOREES21_S23_S23_EEEvvEEEEvNT_6ParamsE,"ax",@progbits
	.align	128
.text._ZN7cutlass13device_kernelINS_4gemm6kernel13GemmUniversalIN4cute5tupleIJiiiiEEENS1_10collective13CollectiveMmaINS1_35MainloopSm100TmaUmmaWarpSpecializedILi4ELi2ELi4ENS5_IJNS4_1CILi1EEESB_SB_EEEEENS5_IJNSA_ILi64EEENSA_ILi256EEENSA_ILi32EEEEEENS_12float_e4m3_tENS5_IJlSB_lEEESI_SJ_NS4_8TiledMMAINS4_8MMA_AtomIJNS4_10MMA_TraitsINS4_19SM100_MMA_F8F6F4_SSEJSI_SI_fSE_SF_NS4_17integral_constantINS4_4UMMA5MajorELSQ_0EEESR_NSO_INSP_7ScaleInELSS_0EEEST_EEEEEENS4_6LayoutISC_NS5_IJNSA_ILi0EEESX_SX_EEEEENS5_IJNS4_10UnderscoreES10_S10_EEEEENS4_13SM90_TMA_LOADENS4_14ComposedLayoutINS4_7SwizzleILi1ELi4ELi3EEENS4_18smem_ptr_flag_bitsILi8EEENSW_INS5_IJNSA_ILi8EEESG_EEENS5_IJSG_SB_EEEEEEEvNS4_8identityES13_S1D_vS1E_EENS_8epilogue10collective18CollectiveEpilogueINS1G_23Sm100TmaWarpSpecializedILi4ELi2ELi32ELb0ELb0EEEJSH_NS5_IJNSW_ISE_SB_EES1L_EEESI_SJ_SI_SJ_NS1G_6fusion15FusionCallbacksIS1K_NS1N_17LinearCombinationISI_fSI_fLNS_15FloatRoundStyleE2EEESH_S1M_JEEENS4_5SM1004TMEM4LOAD26SM100_TMEM_LOAD_16dp32b32xES13_NS14_INS15_ILi2ELi4ELi3EEES18_NSW_INS5_IJS19_SE_EEENS5_IJSE_SB_EEEEEEENS4_39AutoVectorizingCopyWithAssumedAlignmentILi128EEENS4_14SM90_TMA_STOREES21_S23_S23_EEEvvEEEEvNT_6ParamsE:
        .type           _ZN7cutlass13device_kernelINS_4gemm6kernel13GemmUniversalIN4cute5tupleIJiiiiEEENS1_10collective13CollectiveMmaINS1_35MainloopSm100TmaUmmaWarpSpecializedILi4ELi2ELi4ENS5_IJNS4_1CILi1EEESB_SB_EEEEENS5_IJNSA_ILi64EEENSA_ILi256EEENSA_ILi32EEEEEENS_12float_e4m3_tENS5_IJlSB_lEEESI_SJ_NS4_8TiledMMAINS4_8MMA_AtomIJNS4_10MMA_TraitsINS4_19SM100_MMA_F8F6F4_SSEJSI_SI_fSE_SF_NS4_17integral_constantINS4_4UMMA5MajorELSQ_0EEESR_NSO_INSP_7ScaleInELSS_0EEEST_EEEEEENS4_6LayoutISC_NS5_IJNSA_ILi0EEESX_SX_EEEEENS5_IJNS4_10UnderscoreES10_S10_EEEEENS4_13SM90_TMA_LOADENS4_14ComposedLayoutINS4_7SwizzleILi1ELi4ELi3EEENS4_18smem_ptr_flag_bitsILi8EEENSW_INS5_IJNSA_ILi8EEESG_EEENS5_IJSG_SB_EEEEEEEvNS4_8identityES13_S1D_vS1E_EENS_8epilogue10collective18CollectiveEpilogueINS1G_23Sm100TmaWarpSpecializedILi4ELi2ELi32ELb0ELb0EEEJSH_NS5_IJNSW_ISE_SB_EES1L_EEESI_SJ_SI_SJ_NS1G_6fusion15FusionCallbacksIS1K_NS1N_17LinearCombinationISI_fSI_fLNS_15FloatRoundStyleE2EEESH_S1M_JEEENS4_5SM1004TMEM4LOAD26SM100_TMEM_LOAD_16dp32b32xES13_NS14_INS15_ILi2ELi4ELi3EEES18_NSW_INS5_IJS19_SE_EEENS5_IJSE_SB_EEEEEEENS4_39AutoVectorizingCopyWithAssumedAlignmentILi128EEENS4_14SM90_TMA_STOREES21_S23_S23_EEEvvEEEEvNT_6ParamsE,@function
        .size           _ZN7cutlass13device_kernelINS_4gemm6kernel13GemmUniversalIN4cute5tupleIJiiiiEEENS1_10collective13CollectiveMmaINS1_35MainloopSm100TmaUmmaWarpSpecializedILi4ELi2ELi4ENS5_IJNS4_1CILi1EEESB_SB_EEEEENS5_IJNSA_ILi64EEENSA_ILi256EEENSA_ILi32EEEEEENS_12float_e4m3_tENS5_IJlSB_lEEESI_SJ_NS4_8TiledMMAINS4_8MMA_AtomIJNS4_10MMA_TraitsINS4_19SM100_MMA_F8F6F4_SSEJSI_SI_fSE_SF_NS4_17integral_constantINS4_4UMMA5MajorELSQ_0EEESR_NSO_INSP_7ScaleInELSS_0EEEST_EEEEEENS4_6LayoutISC_NS5_IJNSA_ILi0EEESX_SX_EEEEENS5_IJNS4_10UnderscoreES10_S10_EEEEENS4_13SM90_TMA_LOADENS4_14ComposedLayoutINS4_7SwizzleILi1ELi4ELi3EEENS4_18smem_ptr_flag_bitsILi8EEENSW_INS5_IJNSA_ILi8EEESG_EEENS5_IJSG_SB_EEEEEEEvNS4_8identityES13_S1D_vS1E_EENS_8epilogue10collective18CollectiveEpilogueINS1G_23Sm100TmaWarpSpecializedILi4ELi2ELi32ELb0ELb0EEEJSH_NS5_IJNSW_ISE_SB_EES1L_EEESI_SJ_SI_SJ_NS1G_6fusion15FusionCallbacksIS1K_NS1N_17LinearCombinationISI_fSI_fLNS_15FloatRoundStyleE2EEESH_S1M_JEEENS4_5SM1004TMEM4LOAD26SM100_TMEM_LOAD_16dp32b32xES13_NS14_INS15_ILi2ELi4ELi3EEES18_NSW_INS5_IJS19_SE_EEENS5_IJSE_SB_EEEEEEENS4_39AutoVectorizingCopyWithAssumedAlignmentILi128EEENS4_14SM90_TMA_STOREES21_S23_S23_EEEvvEEEEvNT_6ParamsE,(.L_x_170 - _ZN7cutlass13device_kernelINS_4gemm6kernel13GemmUniversalIN4cute5tupleIJiiiiEEENS1_10collective13CollectiveMmaINS1_35MainloopSm100TmaUmmaWarpSpecializedILi4ELi2ELi4ENS5_IJNS4_1CILi1EEESB_SB_EEEEENS5_IJNSA_ILi64EEENSA_ILi256EEENSA_ILi32EEEEEENS_12float_e4m3_tENS5_IJlSB_lEEESI_SJ_NS4_8TiledMMAINS4_8MMA_AtomIJNS4_10MMA_TraitsINS4_19SM100_MMA_F8F6F4_SSEJSI_SI_fSE_SF_NS4_17integral_constantINS4_4UMMA5MajorELSQ_0EEESR_NSO_INSP_7ScaleInELSS_0EEEST_EEEEEENS4_6LayoutISC_NS5_IJNSA_ILi0EEESX_SX_EEEEENS5_IJNS4_10UnderscoreES10_S10_EEEEENS4_13SM90_TMA_LOADENS4_14ComposedLayoutINS4_7SwizzleILi1ELi4ELi3EEENS4_18smem_ptr_flag_bitsILi8EEENSW_INS5_IJNSA_ILi8EEESG_EEENS5_IJSG_SB_EEEEEEEvNS4_8identityES13_S1D_vS1E_EENS_8epilogue10collective18CollectiveEpilogueINS1G_23Sm100TmaWarpSpecializedILi4ELi2ELi32ELb0ELb0EEEJSH_NS5_IJNSW_ISE_SB_EES1L_EEESI_SJ_SI_SJ_NS1G_6fusion15FusionCallbacksIS1K_NS1N_17LinearCombinationISI_fSI_fLNS_15FloatRoundStyleE2EEESH_S1M_JEEENS4_5SM1004TMEM4LOAD26SM100_TMEM_LOAD_16dp32b32xES13_NS14_INS15_ILi2ELi4ELi3EEES18_NSW_INS5_IJS19_SE_EEENS5_IJSE_SB_EEEEEEENS4_39AutoVectorizingCopyWithAssumedAlignmentILi128EEENS4_14SM90_TMA_STOREES21_S23_S23_EEEvvEEEEvNT_6ParamsE)
        .other          _ZN7cutlass13device_kernelINS_4gemm6kernel13GemmUniversalIN4cute5tupleIJiiiiEEENS1_10collective13CollectiveMmaINS1_35MainloopSm100TmaUmmaWarpSpecializedILi4ELi2ELi4ENS5_IJNS4_1CILi1EEESB_SB_EEEEENS5_IJNSA_ILi64EEENSA_ILi256EEENSA_ILi32EEEEEENS_12float_e4m3_tENS5_IJlSB_lEEESI_SJ_NS4_8TiledMMAINS4_8MMA_AtomIJNS4_10MMA_TraitsINS4_19SM100_MMA_F8F6F4_SSEJSI_SI_fSE_SF_NS4_17integral_constantINS4_4UMMA5MajorELSQ_0EEESR_NSO_INSP_7ScaleInELSS_0EEEST_EEEEEENS4_6LayoutISC_NS5_IJNSA_ILi0EEESX_SX_EEEEENS5_IJNS4_10UnderscoreES10_S10_EEEEENS4_13SM90_TMA_LOADENS4_14ComposedLayoutINS4_7SwizzleILi1ELi4ELi3EEENS4_18smem_ptr_flag_bitsILi8EEENSW_INS5_IJNSA_ILi8EEESG_EEENS5_IJSG_SB_EEEEEEEvNS4_8identityES13_S1D_vS1E_EENS_8epilogue10collective18CollectiveEpilogueINS1G_23Sm100TmaWarpSpecializedILi4ELi2ELi32ELb0ELb0EEEJSH_NS5_IJNSW_ISE_SB_EES1L_EEESI_SJ_SI_SJ_NS1G_6fusion15FusionCallbacksIS1K_NS1N_17LinearCombinationISI_fSI_fLNS_15FloatRoundStyleE2EEESH_S1M_JEEENS4_5SM1004TMEM4LOAD26SM100_TMEM_LOAD_16dp32b32xES13_NS14_INS15_ILi2ELi4ELi3EEES18_NSW_INS5_IJS19_SE_EEENS5_IJSE_SB_EEEEEEENS4_39AutoVectorizingCopyWithAssumedAlignmentILi128EEENS4_14SM90_TMA_STOREES21_S23_S23_EEEvvEEEEvNT_6ParamsE,@"STO_CUDA_ENTRY STV_DEFAULT"
_ZN7cutlass13device_kernelINS_4gemm6kernel13GemmUniversalIN4cute5tupleIJiiiiEEENS1_10collective13CollectiveMmaINS1_35MainloopSm100TmaUmmaWarpSpecializedILi4ELi2ELi4ENS5_IJNS4_1CILi1EEESB_SB_EEEEENS5_IJNSA_ILi64EEENSA_ILi256EEENSA_ILi32EEEEEENS_12float_e4m3_tENS5_IJlSB_lEEESI_SJ_NS4_8TiledMMAINS4_8MMA_AtomIJNS4_10MMA_TraitsINS4_19SM100_MMA_F8F6F4_SSEJSI_SI_fSE_SF_NS4_17integral_constantINS4_4UMMA5MajorELSQ_0EEESR_NSO_INSP_7ScaleInELSS_0EEEST_EEEEEENS4_6LayoutISC_NS5_IJNSA_ILi0EEESX_SX_EEEEENS5_IJNS4_10UnderscoreES10_S10_EEEEENS4_13SM90_TMA_LOADENS4_14ComposedLayoutINS4_7SwizzleILi1ELi4ELi3EEENS4_18smem_ptr_flag_bitsILi8EEENSW_INS5_IJNSA_ILi8EEESG_EEENS5_IJSG_SB_EEEEEEEvNS4_8identityES13_S1D_vS1E_EENS_8epilogue10collective18CollectiveEpilogueINS1G_23Sm100TmaWarpSpecializedILi4ELi2ELi32ELb0ELb0EEEJSH_NS5_IJNSW_ISE_SB_EES1L_EEESI_SJ_SI_SJ_NS1G_6fusion15FusionCallbacksIS1K_NS1N_17LinearCombinationISI_fSI_fLNS_15FloatRoundStyleE2EEESH_S1M_JEEENS4_5SM1004TMEM4LOAD26SM100_TMEM_LOAD_16dp32b32xES13_NS14_INS15_ILi2ELi4ELi3EEES18_NSW_INS5_IJS19_SE_EEENS5_IJSE_SB_EEEEEEENS4_39AutoVectorizingCopyWithAssumedAlignmentILi128EEENS4_14SM90_TMA_STOREES21_S23_S23_EEEvvEEEEvNT_6ParamsE:
[----:B------:R-:W1:Y:S01]  /*0000*/  LDC R1, c[0x0][0x37c] ;  /* 0x0000df00ff017b82 */ /* 0x000e620000000800 */
[----:B------:R-:W2:Y:S01]  /*0010*/  S2R R108, SR_TID.X ;  /* 0x00000000006c7919 */ /* 0x000ea20000002100 */
[----:B------:R-:W3:Y:S01]  /*0020*/  LDCU.64 UR4, c[0x0][0x890] ;  /* 0x00011200ff0477ac */ /* 0x000ee20008000a00 */
[----:B------:R-:W-:Y:S02]  /*0030*/  PRMT R96, RZ, 0x7610, R96 ;  /* 0x00007610ff607816 */ /* 0x000fe40000000060 */
[----:B------:R-:W-:Y:S01]  /*0040*/  ELECT P5, URZ, PT ;  /* 0x0000000000ff782f */ /* 0x000fe200038a0000 */
[----:B------:R-:W4:Y:S01]  /*0050*/  LDCU.64 UR46, c[0x0][0x358] ;  /* 0x00006b00ff2e77ac */ /* 0x000f220008000a00 */
[----:B---3--:R-:W-:-:S04]  /*0060*/  UISETP.NE.U32.AND UP0, UPT, UR4, URZ, UPT ;  /* 0x000000ff0400728c */ /* 0x008fc8000bf05070 */
[----:B------:R-:W-:Y:S01]  /*0070*/  UISETP.NE.AND.EX UP0, UPT, UR5, URZ, UPT, UP0 ;  /* 0x000000ff0500728c */ /* 0x000fe2000bf05300 */
[----:B--2---:R-:W-:-:S05]  /*0080*/  SHF.R.U32.HI R101, RZ, 0x5, R108 ;  /* 0x00000005ff657819 */ /* 0x004fca000001166c */
[----:B------:R-:W2:Y:S02]  /*0090*/  SHFL.IDX PT, R0, R101, RZ, 0x1f ;  /* 0x00001fff65007589 */ /* 0x000ea400000e0000 */
[----:B--2---:R-:W-:Y:S01]  /*00a0*/  R2UR UR8, R0 ;  /* 0x00000000000872ca */ /* 0x004fe200000e0000 */
[----:B-1--4-:R-:W-:-:S14]  /*00b0*/  BRA.U UP0, `(.L_x_0) ;  /* 0x00000001002c7547 */ /* 0x012fdc000b800000 */
[----:B------:R-:W1:Y:S02]  /*00c0*/  LDCU.64 UR6, c[0x0][0x888] ;  /* 0x00011100ff0677ac */ /* 0x000e640008000a00 */
[----:B-1----:R-:W-:-:S04]  /*00d0*/  UISETP.NE.U32.AND UP0, UPT, UR6, URZ, UPT ;  /* 0x000000ff0600728c */ /* 0x002fc8000bf05070 */
[----:B------:R-:W-:-:S09]  /*00e0*/  UISETP.NE.AND.EX UP0, UPT, UR7, URZ, UPT, UP0 ;  /* 0x000000ff0700728c */ /* 0x000fd2000bf05300 */
[----:B------:R-:W-:Y:S05]  /*00f0*/  BRA.U !UP0, `(.L_x_1) ;  /* 0x0000000108107547 */ /* 0x000fea000b800000 */
[----:B------:R-:W1:Y:S02]  /*0100*/  LDC.64 R2, c[0x0][0x888] ;  /* 0x00022200ff027b82 */ /* 0x000e640000000a00 */
[----:B-1----:R1:W5:Y:S01]  /*0110*/  LDG.E R49, desc[UR46][R2.64] ;  /* 0x0000002e02317981 */ /* 0x002362000c1e1900 */
[----:B------:R-:W-:Y:S01]  /*0120*/  HFMA2 R96, -RZ, RZ, 0, 5.9604644775390625e-08 ;  /* 0x00000001ff607431 */ /* 0x000fe200000001ff */
[----:B------:R-:W-:Y:S05]  /*0130*/  BRA `(.L_x_0) ;  /* 0x00000000000c7947 */ /* 0x000fea0003800000 */
.L_x_1:
[----:B------:R-:W1:Y:S01]  /*0140*/  LDCU UR6, c[0x0][0x880] ;  /* 0x00011000ff0677ac */ /* 0x000e620008000800 */
[----:B------:R-:W-:Y:S01]  /*0150*/  HFMA2 R96, -RZ, RZ, 0, 5.9604644775390625e-08 ;  /* 0x00000001ff607431 */ /* 0x000fe200000001ff */
[----:B-1----:R-:W-:-:S07]  /*0160*/  MOV R49, UR6 ;  /* 0x0000000600317c02 */ /* 0x002fce0008000f00 */
.L_x_0:
[----:B------:R-:W2:Y:S02]  /*0170*/  LDCU.64 UR6, c[0x0][0x8b0] ;  /* 0x00011600ff0677ac */ /* 0x000ea40008000a00 */
[----:B--2---:R-:W-:-:S04]  /*0180*/  UISETP.NE.U32.AND UP0, UPT, UR6, URZ, UPT ;  /* 0x000000ff0600728c */ /* 0x004fc8000bf05070 */
[----:B------:R-:W-:-:S09]  /*0190*/  UISETP.NE.AND.EX UP0, UPT, UR7, URZ, UPT, UP0 ;  /* 0x000000ff0700728c */ /* 0x000fd2000bf05300 */
[----:B------:R-:W-:Y:S05]  /*01a0*/  BRA.U UP0, `(.L_x_2) ;  /* 0x0000000100247547 */ /* 0x000fea000b800000 */
[----:B------:R-:W2:Y:S02]  /*01b0*/  LDCU.64 UR6, c[0x0][0x8a8] ;  /* 0x00011500ff0677ac */ /* 0x000ea40008000a00 */
[----:B--2---:R-:W-:-:S04]  /*01c0*/  UISETP.NE.U32.AND UP0, UPT, UR6, URZ, UPT ;  /* 0x000000ff0600728c */ /* 0x004fc8000bf05070 */
[----:B------:R-:W-:-:S09]  /*01d0*/  UISETP.NE.AND.EX UP0, UPT, UR7, URZ, UPT, UP0 ;  /* 0x000000ff0700728c */ /* 0x000fd2000bf05300 */
[----:B------:R-:W-:Y:S05]  /*01e0*/  BRA.U !UP0, `(.L_x_3) ;  /* 0x00000001080c7547 */ /* 0x000fea000b800000 */
[----:B-1----:R-:W1:Y:S02]  /*01f0*/  LDC.64 R2, c[0x0][0x8a8] ;  /* 0x00022a00ff027b82 */ /* 0x002e640000000a00 */
[----:B-1----:R2:W5:Y:S01]  /*0200*/  LDG.E R47, desc[UR46][R2.64] ;  /* 0x0000002e022f7981 */ /* 0x002562000c1e1900 */
[----:B------:R-:W-:Y:S05]  /*0210*/  BRA `(.L_x_2) ;  /* 0x0000000000087947 */ /* 0x000fea0003800000 */
.L_x_3:
[----:B------:R-:W2:Y:S02]  /*0220*/  LDCU UR6, c[0x0][0x8a0] ;  /* 0x00011400ff0677ac */ /* 0x000ea40008000800 */
[----:B--2---:R-:W-:Y:S02]  /*0230*/  MOV R47, UR6 ;  /* 0x00000006002f7c02 */ /* 0x004fe40008000f00 */
.L_x_2:
[----:B------:R-:W-:Y:S01]  /*0240*/  IMAD.U32 R0, RZ, RZ, UR8 ;  /* 0x00000008ff007e24 */ /* 0x000fe2000f8e00ff */
[----:B------:R-:W-:Y:S04]  /*0250*/  BSSY.RECONVERGENT B0, `(.L_x_4) ;  /* 0x000000c000007945 */ /* 0x000fe80003800200 */
[C---:B------:R-:W-:Y:S02]  /*0260*/  ISETP.NE.OR P1, PT, R0.reuse, 0x1, !P5 ;  /* 0x000000010000780c */ /* 0x040fe40006f25670 */
[----:B------:R-:W-:-:S11]  /*0270*/  ISETP.NE.OR P0, PT, R0, 0x3, !P5 ;  /* 0x000000030000780c */ /* 0x000fd60006f05670 */
[----:B------:R-:W-:Y:S05]  /*0280*/  @P1 BRA `(.L_x_5) ;  /* 0x0000000000201947 */ /* 0x000fea0003800000 */
[----:B------:R-:W3:Y:S02]  /*0290*/  LDCU.64 UR6, c[0x0][0x348] ;  /* 0x00006900ff0677ac */ /* 0x000ee40008000a00 */
[----:B---3--:R-:W-:Y:S02]  /*02a0*/  UIADD3 UR10, UP1, UPT, UR6, 0x80, URZ ;  /* 0x00000080060a7890 */ /* 0x008fe4000ff3e0ff */
[----:B------:R-:W-:Y:S02]  /*02b0*/  UIADD3 UR6, UP0, UPT, UR6, 0x180, URZ ;  /* 0x0000018006067890 */ /* 0x000fe4000ff1e0ff */
[----:B------:R-:W-:Y:S02]  /*02c0*/  UIADD3.X UR11, UPT, UPT, URZ, UR7, URZ, UP1, !UPT ;  /* 0x00000007ff0b7290 */ /* 0x000fe40008ffe4ff */
[----:B------:R-:W-:-:S07]  /*02d0*/  UIADD3.X UR7, UPT, UPT, URZ, UR7, URZ, UP0, !UPT ;  /* 0x00000007ff077290 */ /* 0x000fce00087fe4ff */
[----:B------:R3:W-:Y:S02]  /*02e0*/  UTMACCTL.PF [UR10] ;  /* 0x000000000a0079b9 */ /* 0x0007e40008040000 */
[----:B------:R3:W-:Y:S02]  /*02f0*/  UTMACCTL.PF [UR6] ;  /* 0x00000000060079b9 */ /* 0x0007e40008040000 */
[----:B---3--:R-:W-:Y:S01]  /*0300*/  NOP ;  /* 0x0000000000007918 */ /* 0x008fe20000000000 */
.L_x_5:
[----:B------:R-:W-:Y:S05]  /*0310*/  BSYNC.RECONVERGENT B0 ;  /* 0x0000000000007941 */ /* 0x000fea0003800200 */
.L_x_4:
[----:B------:R-:W-:Y:S04]  /*0320*/  BSSY.RECONVERGENT B0, `(.L_x_6) ;  /* 0x000000a000007945 */ /* 0x000fe80003800200 */
        /* <DEDUP_REMOVED lines=9> */
.L_x_7:
[----:B------:R-:W-:Y:S05]  /*03c0*/  BSYNC.RECONVERGENT B0 ;  /* 0x0000000000007941 */ /* 0x000fea0003800200 */
.L_x_6:
[----:B------:R-:W3:Y:S01]  /*03d0*/  LDCU.64 UR6, c[0x0][0x888] ;  /* 0x00011100ff0677ac */ /* 0x000ee20008000a00 */
[----:B------:R-:W-:Y:S02]  /*03e0*/  UISETP.EQ.U32.AND UP1, UPT, UR4, URZ, UPT ;  /* 0x000000ff0400728c */ /* 0x000fe4000bf22070 */
[----:B------:R-:W-:Y:S02]  /*03f0*/  UPLOP3.LUT UP2, UPT, UPT, UPT, UPT, 0x80, 0x8 ;  /* 0x000000000008789c */ /* 0x000fe40003f4f070 */
[----:B---3--:R-:W-:-:S04]  /*0400*/  UISETP.NE.U32.AND UP0, UPT, UR6, URZ, UPT ;  /* 0x000000ff0600728c */ /* 0x008fc8000bf05070 */
[----:B------:R-:W-:-:S04]  /*0410*/  UISETP.NE.AND.EX UP0, UPT, UR7, URZ, UPT, UP0 ;  /* 0x000000ff0700728c */ /* 0x000fc8000bf05300 */
[----:B------:R-:W-:-:S04]  /*0420*/  UISETP.EQ.OR.EX UP3, UPT, UR5, URZ, !UP0, UP1 ;  /* 0x000000ff0500728c */ /* 0x000fc8000c762710 */
[----:B------:R-:W-:-:S05]  /*0430*/  UP2UR UR50, UPR, URZ, 0x8 ;  /* 0x00000008ff327883 */ /* 0x000fca0008000000 */
[----:B------:R-:W-:Y:S07]  /*0440*/  BRA.U !UP3, `(.L_x_8) ;  /* 0x000000010b207547 */ /* 0x000fee000b800000 */
[----:B------:R-:W-:Y:S01]  /*0450*/  UISETP.NE.U32.AND UP2, UPT, UR4, URZ, UPT ;  /* 0x000000ff0400728c */ /* 0x000fe2000bf45070 */
[----:B-----5:R-:W-:Y:S01]  /*0460*/  FSETP.NEU.AND P0, PT, R49, RZ, PT ;  /* 0x000000ff3100720b */ /* 0x020fe20003f0d000 */
[----:B------:R-:W-:Y:S02]  /*0470*/  USEL UR4, URZ, 0xffffffff, UP0 ;  /* 0xffffffffff047887 */ /* 0x000fe40008000000 */
[----:B------:R-:W-:-:S10]  /*0480*/  UISETP.NE.AND.EX UP2, UPT, UR5, URZ, UPT, UP2 ;  /* 0x000000ff0500728c */ /* 0x000fd4000bf45320 */
[----:B------:R-:W-:Y:S01]  /*0490*/  VOTEU.ANY UP1, P0 ;  /* 0x0000000000ff7886 */ /* 0x000fe20000020100 */
[----:B------:R-:W-:-:S04]  /*04a0*/  @!UP2 USEL UR4, URZ, 0xffffffff, UP1 ;  /* 0xffffffffff04a887 */ /* 0x000fc80008800000 */
[----:B------:R-:W-:-:S04]  /*04b0*/  ULOP3.LUT UR4, UR4, 0x1, URZ, 0xc0, !UPT ;  /* 0x0000000104047892 */ /* 0x000fc8000f8ec0ff */
[----:B------:R-:W-:-:S11]  /*04c0*/  UISETP.NE.U32.AND UP2, UPT, UR4, 0x1, UPT ;  /* 0x000000010400788c */ /* 0x000fd6000bf45070 */
.L_x_8:
[----:B-12---:R-:W1:Y:S01]  /*04d0*/  SHFL.IDX PT, R2, R101, RZ, 0x1f ;  /* 0x00001fff65027589 */ /* 0x006e6200000e0000 */
[----:B------:R-:W-:-:S04]  /*04e0*/  UISETP.NE.AND UP1, UPT, UR8, 0x2, UPT ;  /* 0x000000020800788c */ /* 0x000fc8000bf25270 */
[----:B------:R-:W-:Y:S01]  /*04f0*/  USEL UR6, URZ, 0x1, UP1 ;  /* 0x00000001ff067887 */ /* 0x000fe20008800000 */
[----:B-1----:R-:W-:-:S13]  /*0500*/  ISETP.NE.AND P0, PT, R2, RZ, PT ;  /* 0x000000ff0200720c */ /* 0x002fda0003f05270 */
[----:B------:R-:W-:Y:S05]  /*0510*/  @P0 BRA `(.L_x_9) ;  /* 0x0000000000480947 */ /* 0x000fea0003800000 */
[----:B------:R-:W1:Y:S01]  /*0520*/  S2UR UR5, SR_CgaCtaId ;  /* 0x00000000000579c3 */ /* 0x000e620000008800 */
[----:B------:R-:W-:Y:S01]  /*0530*/  UMOV UR7, 0x400 ;  /* 0x0000040000077882 */ /* 0x000fe20000000000 */
[----:B------:R-:W-:Y:S01]  /*0540*/  UMOV UR4, 0x1 ;  /* 0x0000000100047882 */ /* 0x000fe20000000000 */
[----:B------:R-:W-:Y:S01]  /*0550*/  ELECT P0, URZ, PT ;  /* 0x0000000000ff782f */ /* 0x000fe20003800000 */
[----:B------:R-:W-:-:S04]  /*0560*/  UIADD3 UR10, UPT, UPT, -UR4, 0x100000, URZ ;  /* 0x00100000040a7890 */ /* 0x000fc8000fffe1ff */
[----:B------:R-:W-:Y:S02]  /*0570*/  USHF.L.U32 UR11, UR10, 0xb, URZ ;  /* 0x0000000b0a0b7899 */ /* 0x000fe400080006ff */
[----:B------:R-:W-:Y:S02]  /*0580*/  USHF.L.U32 UR10, UR10, 0x1, URZ ;  /* 0x000000010a0a7899 */ /* 0x000fe400080006ff */
[----:B-1----:R-:W-:Y:S01]  /*0590*/  ULEA UR5, UR5, UR7, 0x18 ;  /* 0x0000000705057291 */ /* 0x002fe2000f8ec0ff */
[----:B------:R-:W1:Y:S11]  /*05a0*/  FENCE.VIEW.ASYNC.S ;  /* 0x00000000000073c6 */ /* 0x000e760000000000 */
[----:B-1----:R1:W2:Y:S01]  /*05b0*/  SYNCS.EXCH.64 URZ, [UR5], UR10 ;  /* 0x0000000a05ff75b2 */ /* 0x0022a20008000100 */
[----:B------:R1:W3:Y:S01]  /*05c0*/  SYNCS.EXCH.64 URZ, [UR5+0x20], UR10 ;  /* 0x0000200a05ff75b2 */ /* 0x0002e20008000100 */
[----:B------:R1:W4:Y:S01]  /*05d0*/  SYNCS.EXCH.64 URZ, [UR5+0x8], UR10 ;  /* 0x0000080a05ff75b2 */ /* 0x0003220008000100 */
[----:B------:R1:W1:Y:S01]  /*05e0*/  SYNCS.EXCH.64 URZ, [UR5+0x28], UR10 ;  /* 0x0000280a05ff75b2 */ /* 0x0002620008000100 */
[----:B------:R1:W1:Y:S01]  /*05f0*/  SYNCS.EXCH.64 URZ, [UR5+0x10], UR10 ;  /* 0x0000100a05ff75b2 */ /* 0x0002620008000100 */
[----:B------:R1:W1:Y:S01]  /*0600*/  SYNCS.EXCH.64 URZ, [UR5+0x30], UR10 ;  /* 0x0000300a05ff75b2 */ /* 0x0002620008000100 */
[----:B------:R1:W1:Y:S01]  /*0610*/  SYNCS.EXCH.64 URZ, [UR5+0x18], UR10 ;  /* 0x0000180a05ff75b2 */ /* 0x0002620008000100 */
[----:B------:R1:W1:Y:S01]  /*0620*/  SYNCS.EXCH.64 URZ, [UR5+0x38], UR10 ;  /* 0x0000380a05ff75b2 */ /* 0x0002620008000100 */
[----:B------:R-:W-:Y:S01]  /*0630*/  NOP ;  /* 0x0000000000007918 */ /* 0x000fe20000000000 */
.L_x_9:
[----:B------:R-:W2:Y:S01]  /*0640*/  SHFL.IDX PT, R2, R101, RZ, 0x1f ;  /* 0x00001fff65027589 */ /* 0x000ea200000e0000 */
[----:B------:R-:W-:Y:S01]  /*0650*/  NOP ;  /* 0x0000000000007918 */ /* 0x000fe20000000000 */
[----:B--2---:R-:W-:-:S13]  /*0660*/  ISETP.NE.AND P0, PT, R2, 0x1, PT ;  /* 0x000000010200780c */ /* 0x004fda0003f05270 */
[----:B------:R-:W-:Y:S05]  /*0670*/  @P0 BRA `(.L_x_10) ;  /* 0x0000000000580947 */ /* 0x000fea0003800000 */
[----:B------:R-:W2:Y:S01]  /*0680*/  S2UR UR7, SR_CgaCtaId ;  /* 0x00000000000779c3 */ /* 0x000ea20000008800 */
[----:B------:R-:W-:Y:S01]  /*0690*/  UMOV UR9, 0x400 ;  /* 0x0000040000097882 */ /* 0x000fe20000000000 */
[----:B-1----:R-:W-:Y:S01]  /*06a0*/  UMOV UR5, 0x20 ;  /* 0x0000002000057882 */ /* 0x002fe20000000000 */
[----:B------:R-:W-:Y:S01]  /*06b0*/  UMOV UR4, 0x80 ;  /* 0x0000008000047882 */ /* 0x000fe20000000000 */
[----:B------:R-:W-:-:S04]  /*06c0*/  UIADD3 UR10, UPT, UPT, -UR5, 0x100000, URZ ;  /* 0x00100000050a7890 */ /* 0x000fc8000fffe1ff */
[----:B------:R-:W-:Y:S02]  /*06d0*/  USHF.L.U32 UR11, UR10, 0xb, URZ ;  /* 0x0000000b0a0b7899 */ /* 0x000fe400080006ff */
[----:B------:R-:W-:Y:S02]  /*06e0*/  USHF.L.U32 UR10, UR10, 0x1, URZ ;  /* 0x000000010a0a7899 */ /* 0x000fe400080006ff */
[----:B------:R-:W-:-:S04]  /*06f0*/  UIADD3 UR4, UPT, UPT, -UR4, 0x100000, URZ ;  /* 0x0010000004047890 */ /* 0x000fc8000fffe1ff */
[----:B------:R-:W-:Y:S02]  /*0700*/  USHF.L.U32 UR5, UR4, 0xb, URZ ;  /* 0x0000000b04057899 */ /* 0x000fe400080006ff */
[----:B------:R-:W-:Y:S01]  /*0710*/  USHF.L.U32 UR4, UR4, 0x1, URZ ;  /* 0x0000000104047899 */ /* 0x000fe200080006ff */
[----:B------:R-:W-:Y:S01]  /*0720*/  ELECT P0, URZ, PT ;  /* 0x0000000000ff782f */ /* 0x000fe20003800000 */
[----:B--2---:R-:W-:Y:S01]  /*0730*/  ULEA UR7, UR7, UR9, 0x18 ;  /* 0x0000000907077291 */ /* 0x004fe2000f8ec0ff */
[----:B------:R-:W1:Y:S11]  /*0740*/  FENCE.VIEW.ASYNC.S ;  /* 0x00000000000073c6 */ /* 0x000e760000000000 */
[----:B-1----:R2:W1:Y:S01]  /*0750*/  SYNCS.EXCH.64 URZ, [UR7+0x40], UR10 ;  /* 0x0000400a07ff75b2 */ /* 0x0024620008000100 */
[----:B------:R2:W1:Y:S01]  /*0760*/  SYNCS.EXCH.64 URZ, [UR7+0x60], UR4 ;  /* 0x0000600407ff75b2 */ /* 0x0004620008000100 */
[----:B------:R2:W1:Y:S01]  /*0770*/  SYNCS.EXCH.64 URZ, [UR7+0x48], UR10 ;  /* 0x0000480a07ff75b2 */ /* 0x0004620008000100 */
[----:B------:R2:W1:Y:S01]  /*0780*/  SYNCS.EXCH.64 URZ, [UR7+0x68], UR4 ;  /* 0x0000680407ff75b2 */ /* 0x0004620008000100 */
[----:B------:R2:W1:Y:S01]  /*0790*/  SYNCS.EXCH.64 URZ, [UR7+0x50], UR10 ;  /* 0x0000500a07ff75b2 */ /* 0x0004620008000100 */
[----:B------:R2:W1:Y:S01]  /*07a0*/  SYNCS.EXCH.64 URZ, [UR7+0x70], UR4 ;  /* 0x0000700407ff75b2 */ /* 0x0004620008000100 */
[----:B------:R2:W1:Y:S01]  /*07b0*/  SYNCS.EXCH.64 URZ, [UR7+0x58], UR10 ;  /* 0x0000580a07ff75b2 */ /* 0x0004620008000100 */
[----:B------:R2:W1:Y:S02]  /*07c0*/  SYNCS.EXCH.64 URZ, [UR7+0x78], UR4 ;  /* 0x0000780407ff75b2 */ /* 0x0004640008000100 */
[----:B--2---:R-:W-:Y:S01]  /*07d0*/  NOP ;  /* 0x0000000000007918 */ /* 0x004fe20000000000 */
.L_x_10:
[----:B------:R-:W2:Y:S01]  /*07e0*/  SHFL.IDX PT, R2, R101, RZ, 0x1f ;  /* 0x00001fff65027589 */ /* 0x000ea200000e0000 */
[----:B------:R-:W-:Y:S01]  /*07f0*/  NOP ;  /* 0x0000000000007918 */ /* 0x000fe20000000000 */
[----:B--2---:R-:W-:-:S13]  /*0800*/  ISETP.NE.AND P0, PT, R2, 0x3, PT ;  /* 0x000000030200780c */ /* 0x004fda0003f05270 */
[----:B------:R-:W-:Y:S05]  /*0810*/  @P0 BRA `(.L_x_11) ;  /* 0x0000000000300947 */ /* 0x000fea0003800000 */
[----:B-1----:R-:W1:Y:S01]  /*0820*/  S2UR UR5, SR_CgaCtaId ;  /* 0x00000000000579c3 */ /* 0x002e620000008800 */
        /* <DEDUP_REMOVED lines=8> */
[----:B-1----:R2:W1:Y:S01]  /*08b0*/  SYNCS.EXCH.64 URZ, [UR5+0x80], UR10 ;  /* 0x0000800a05ff75b2 */ /* 0x0024620008000100 */
[----:B------:R2:W1:Y:S02]  /*08c0*/  SYNCS.EXCH.64 URZ, [UR5+0x88], UR10 ;  /* 0x0000880a05ff75b2 */ /* 0x0004640008000100 */
[----:B--2---:R-:W-:Y:S01]  /*08d0*/  NOP ;  /* 0x0000000000007918 */ /* 0x004fe20000000000 */
.L_x_11:
[----:B------:R-:W2:Y:S01]  /*08e0*/  SHFL.IDX PT, R2, R101, RZ, 0x1f ;  /* 0x00001fff65027589 */ /* 0x000ea200000e0000 */
[----:B------:R-:W-:Y:S01]  /*08f0*/  NOP ;  /* 0x0000000000007918 */ /* 0x000fe20000000000 */
[----:B--2---:R-:W-:-:S13]  /*0900*/  ISETP.NE.AND P0, PT, R2, 0x4, PT ;  /* 0x000000040200780c */ /* 0x004fda0003f05270 */
[----:B------:R-:W-:Y:S05]  /*0910*/  @P0 BRA `(.L_x_12) ;  /* 0x00000000004c0947 */ /* 0x000fea0003800000 */
[----:B-1----:R-:W1:Y:S01]  /*0920*/  S2UR UR5, SR_CgaCtaId ;  /* 0x00000000000579c3 */ /* 0x002e620000008800 */
[----:B------:R-:W-:Y:S01]  /*0930*/  UMOV UR9, 0x100 ;  /* 0x0000010000097882 */ /* 0x000fe20000000000 */
[----:B------:R-:W-:Y:S01]  /*0940*/  UMOV UR7, 0x400 ;  /* 0x0000040000077882 */ /* 0x000fe20000000000 */
[----:B------:R-:W-:Y:S01]  /*0950*/  USEL UR9, UR9, 0xe0, UP2 ;  /* 0x000000e009097887 */ /* 0x000fe20009000000 */
[----:B------:R-:W-:Y:S01]  /*0960*/  UMOV UR4, 0x1 ;  /* 0x0000000100047882 */ /* 0x000fe20000000000 */
[----:B------:R-:W-:Y:S01]  /*0970*/  ELECT P0, URZ, PT ;  /* 0x0000000000ff782f */ /* 0x000fe20003800000 */
[----:B------:R-:W-:-:S04]  /*0980*/  UIADD3 UR10, UPT, UPT, -UR4, 0x100000, URZ ;  /* 0x00100000040a7890 */ /* 0x000fc8000fffe1ff */
[----:B------:R-:W-:Y:S02]  /*0990*/  USHF.L.U32 UR11, UR10, 0xb, URZ ;  /* 0x0000000b0a0b7899 */ /* 0x000fe400080006ff */
[----:B------:R-:W-:Y:S02]  /*09a0*/  USHF.L.U32 UR10, UR10, 0x1, URZ ;  /* 0x000000010a0a7899 */ /* 0x000fe400080006ff */
[----:B------:R-:W-:-:S04]  /*09b0*/  UIADD3 UR12, UPT, UPT, -UR9, 0x100000, URZ ;  /* 0x00100000090c7890 */ /* 0x000fc8000fffe1ff */
[----:B------:R-:W-:Y:S02]  /*09c0*/  USHF.L.U32 UR13, UR12, 0xb, URZ ;  /* 0x0000000b0c0d7899 */ /* 0x000fe400080006ff */
[----:B------:R-:W-:Y:S02]  /*09d0*/  USHF.L.U32 UR12, UR12, 0x1, URZ ;  /* 0x000000010c0c7899 */ /* 0x000fe400080006ff */
[----:B-1----:R-:W-:Y:S01]  /*09e0*/  ULEA UR5, UR5, UR7, 0x18 ;  /* 0x0000000705057291 */ /* 0x002fe2000f8ec0ff */
[----:B------:R-:W1:Y:S11]  /*09f0*/  FENCE.VIEW.ASYNC.S ;  /* 0x00000000000073c6 */ /* 0x000e760000000000 */
[----:B-1----:R2:W1:Y:S01]  /*0a00*/  SYNCS.EXCH.64 URZ, [UR5+0x90], UR10 ;  /* 0x0000900a05ff75b2 */ /* 0x0024620008000100 */
[----:B------:R2:W1:Y:S01]  /*0a10*/  SYNCS.EXCH.64 URZ, [UR5+0xa0], UR12 ;  /* 0x0000a00c05ff75b2 */ /* 0x0004620008000100 */
[----:B------:R2:W1:Y:S01]  /*0a20*/  SYNCS.EXCH.64 URZ, [UR5+0x98], UR10 ;  /* 0x0000980a05ff75b2 */ /* 0x0004620008000100 */
[----:B------:R2:W1:Y:S02]  /*0a30*/  SYNCS.EXCH.64 URZ, [UR5+0xa8], UR12 ;  /* 0x0000a80c05ff75b2 */ /* 0x0004640008000100 */
[----:B--2---:R-:W-:Y:S01]  /*0a40*/  NOP ;  /* 0x0000000000007918 */ /* 0x004fe20000000000 */
.L_x_12:
        /* <DEDUP_REMOVED lines=26> */
.L_x_13:
        /* <DEDUP_REMOVED lines=18> */
.L_x_14:
[----:B-1----:R-:W1:Y:S01]  /*0d10*/  S2UR UR5, SR_CTAID.X ;  /* 0x00000000000579c3 */ /* 0x002e620000002500 */
[----:B------:R-:W-:-:S05]  /*0d20*/  CS2R.32 R95, SR_CgaSize ;  /* 0x00000000005f7805 */ /* 0x000fca0000008a00 */
[----:B------:R-:W-:-:S05]  /*0d30*/  IMAD R95, R95, -0xa0, RZ ;  /* 0xffffff605f5f7824 */ /* 0x000fca00078e02ff */
[----:B------:R-:W-:-:S14]  /*0d40*/  R2UR UR9, R95 ;  /* 0x000000005f0972ca */ /* 0x000fdc00000e0000 */
[----:B------:R-:W2:Y:S01]  /*0d50*/  LDCU UR9, c[0x0][UR9+0x2b0] ;  /* 0x00005600090977ac */ /* 0x000ea20008000800 */
[----:B------:R-:W-:Y:S01]  /*0d60*/  NOP ;  /* 0x0000000000007918 */ /* 0x000fe20000000000 */
[----:B------:R-:W-:-:S05]  /*0d70*/  CS2R.32 R95, SR_CgaSize ;  /* 0x00000000005f7805 */ /* 0x000fca0000008a00 */
[----:B------:R-:W-:-:S05]  /*0d80*/  IMAD R95, R95, -0xa0, RZ ;  /* 0xffffff605f5f7824 */ /* 0x000fca00078e02ff */
[----:B------:R-:W-:-:S14]  /*0d90*/  R2UR UR7, R95 ;  /* 0x000000005f0772ca */ /* 0x000fdc00000e0000 */
[----:B------:R-:W3:Y:S01]  /*0da0*/  LDCU UR7, c[0x0][UR7+0x2b4] ;  /* 0x00005680070777ac */ /* 0x000ee20008000800 */
[----:B------:R-:W4:Y:S08]  /*0db0*/  S2UR UR4, SR_CTAID.Y ;  /* 0x00000000000479c3 */ /* 0x000f300000002600 */
[----:B------:R-:W3:Y:S01]  /*0dc0*/  LDC R10, c[0x0][0xb24] ;  /* 0x0002c900ff0a7b82 */ /* 0x000ee20000000800 */
[----:B-1----:R-:W-:-:S02]  /*0dd0*/  I2FP.F32.U32 R95, UR5 ;  /* 0x00000005005f7c45 */ /* 0x002fc40008201000 */
[----:B------:R-:W-:-:S05]  /*0de0*/  CS2R.32 R3, SR_CgaSize ;  /* 0x0000000000037805 */ /* 0x000fca0000008a00 */
[----:B------:R-:W-:-:S06]  /*0df0*/  IMAD R3, R3, -0xa0, RZ ;  /* 0xffffff6003037824 */ /* 0x000fcc00078e02ff */
[----:B------:R-:W1:Y:S01]  /*0e00*/  LDC R3, c[0x0][R3+0x2a0] ;  /* 0x0000a80003037b82 */ /* 0x000e620000000800 */
[----:B------:R-:W-:Y:S01]  /*0e10*/  MOV R15, UR5 ;  /* 0x00000005000f7c02 */ /* 0x000fe20008000f00 */
[----:B--2---:R-:W-:Y:S01]  /*0e20*/  FMUL R95, R95, UR9 ;  /* 0x000000095f5f7c20 */ /* 0x004fe20008400000 */
[----:B----4-:R-:W-:Y:S02]  /*0e30*/  I2FP.F32.U32 R94, UR4 ;  /* 0x00000004005e7c45 */ /* 0x010fe40008201000 */
[----:B------:R-:W-:-:S05]  /*0e40*/  CS2R.32 R2, SR_CgaSize ;  /* 0x0000000000027805 */ /* 0x000fca0000008a00 */
[----:B------:R-:W-:-:S06]  /*0e50*/  IMAD R2, R2, -0xa0, RZ ;  /* 0xffffff6002027824 */ /* 0x000fcc00078e02ff */
[----:B------:R-:W2:Y:S01]  /*0e60*/  LDC R2, c[0x0][R2+0x2a4] ;  /* 0x0000a90002027b82 */ /* 0x000ea20000000800 */
[----:B------:R-:W-:Y:S01]  /*0e70*/  MOV R14, UR4 ;  /* 0x00000004000e7c02 */ /* 0x000fe20008000f00 */
[----:B------:R-:W4:Y:S01]  /*0e80*/  F2I.U32.TRUNC.NTZ R95, R95 ;  /* 0x0000005f005f7305 */ /* 0x000f22000020f000 */
[----:B---3--:R-:W-:-:S05]  /*0e90*/  FMUL R94, R94, UR7 ;  /* 0x000000075e5e7c20 */ /* 0x008fca0008400000 */
[----:B------:R-:W-:Y:S01]  /*0ea0*/  BAR.SYNC.DEFER_BLOCKING 0x0 ;  /* 0x0000000000007b1d */ /* 0x000fe20000010000 */
[----:B------:R-:W-:-:S05]  /*0eb0*/  ISETP.GE.AND P0, PT, R10, 0x1, PT ;  /* 0x000000010a00780c */ /* 0x000fca0003f06270 */
[----:B------:R-:W3:Y:S02]  /*0ec0*/  F2I.U32.TRUNC.NTZ R94, R94 ;  /* 0x0000005e005e7305 */ /* 0x000ee4000020f000 */
[----:B------:R-:W2:Y:S01]  /*0ed0*/  S2UR UR36, SR_CTAID.Z ;  /* 0x00000000002479c3 */ /* 0x000ea20000002700 */
[----:B----4-:R-:W-:-:S05]  /*0ee0*/  IADD3 R95, PT, PT, -R95, RZ, RZ ;  /* 0x000000ff5f5f7210 */ /* 0x010fca0007ffe1ff */
[----:B-1----:R-:W-:Y:S01]  /*0ef0*/  IMAD R95, R3, R95, UR5 ;  /* 0x00000005035f7e24 */ /* 0x002fe2000f8e025f */
[----:B---3--:R-:W-:-:S05]  /*0f00*/  IADD3 R94, PT, PT, -R94, RZ, RZ ;  /* 0x000000ff5e5e7210 */ /* 0x008fca0007ffe1ff */
[----:B--2---:R-:W-:Y:S01]  /*0f10*/  IMAD R94, R2, R94, UR4 ;  /* 0x00000004025e7e24 */ /* 0x004fe2000f8e025e */
[----:B------:R-:W-:Y:S06]  /*0f20*/  @!P0 BRA `(.L_x_15) ;  /* 0x0000000000b88947 */ /* 0x000fec0003800000 */
[----:B------:R-:W1:Y:S01]  /*0f30*/  LDC.64 R4, c[0x0][0xb18] ;  /* 0x0002c600ff047b82 */ /* 0x000e620000000a00 */
[----:B------:R-:W-:-:S07]  /*0f40*/  ISETP.NE.AND P0, PT, R10, 0x1, PT ;  /* 0x000000010a00780c */ /* 0x000fce0003f05270 */
[----:B------:R-:W2:Y:S08]  /*0f50*/  LDC R9, c[0x0][0xb0c] ;  /* 0x0002c300ff097b82 */ /* 0x000eb00000000800 */
[----:B------:R-:W3:Y:S08]  /*0f60*/  LDC R12, c[0x0][0x370] ;  /* 0x0000dc00ff0c7b82 */ /* 0x000ef00000000800 */
[----:B------:R-:W4:Y:S01]  /*0f70*/  LDC R11, c[0x0][0x374] ;  /* 0x0000dd00ff0b7b82 */ /* 0x000f220000000800 */
[----:B-1----:R-:W-:-:S07]  /*0f80*/  ISETP.NE.AND P1, PT, R4, 0x1, PT ;  /* 0x000000010400780c */ /* 0x002fce0003f25270 */
[----:B------:R-:W3:Y:S01]  /*0f90*/  LDC.64 R6, c[0x0][0xb10] ;  /* 0x0002c400ff067b82 */ /* 0x000ee20000000a00 */
[----:B--2---:R-:W-:-:S07]  /*0fa0*/  ISETP.NE.AND P2, PT, R9, 0x1, PT ;  /* 0x000000010900780c */ /* 0x004fce0003f45270 */
[----:B------:R-:W1:Y:S08]  /*0fb0*/  LDC R8, c[0x0][0xb20] ;  /* 0x0002c800ff087b82 */ /* 0x000e700000000800 */
[----:B------:R-:W2:Y:S01]  /*0fc0*/  LDC.64 R2, c[0x0][0xb28] ;  /* 0x0002ca00ff027b82 */ /* 0x000ea20000000a00 */
[----:B----4-:R-:W-:-:S04]  /*0fd0*/  IMAD.HI.U32 R13, R11, R5, RZ ;  /* 0x000000050b0d7227 */ /* 0x010fc800078e00ff */
[----:B------:R-:W-:-:S04]  /*0fe0*/  IMAD.HI.U32 R5, R14, R5, RZ ;  /* 0x000000050e057227 */ /* 0x000fc800078e00ff */
[----:B---3--:R-:W-:-:S05]  /*0ff0*/  IMAD.HI.U32 R16, R12, R6, RZ ;  /* 0x000000060c107227 */ /* 0x008fca00078e00ff */
[-C--:B------:R-:W-:Y:S01]  /*1000*/  @P2 SHF.R.U32.HI R12, RZ, R7.reuse, R16 ;  /* 0x00000007ff0c2219 */ /* 0x080fe20000011610 */
[----:B------:R-:W-:Y:S01]  /*1010*/  IMAD.HI.U32 R16, R15, R6, RZ ;  /* 0x000000060f107227 */ /* 0x000fe200078e00ff */
[-C--:B-1----:R-:W-:Y:S02]  /*1020*/  @P1 SHF.R.U32.HI R11, RZ, R8.reuse, R13 ;  /* 0x00000008ff0b1219 */ /* 0x082fe4000001160d */
[----:B------:R-:W-:Y:S02]  /*1030*/  SHF.R.U32.HI R5, RZ, R8, R5 ;  /* 0x00000008ff057219 */ /* 0x000fe40000011605 */
[----:B------:R-:W-:Y:S02]  /*1040*/  SHF.R.U32.HI R16, RZ, R7, R16 ;  /* 0x00000007ff107219 */ /* 0x000fe40000011610 */
[----:B------:R-:W-:Y:S01]  /*1050*/  SEL R5, R14, R5, !P1 ;  /* 0x000000050e057207 */ /* 0x000fe20004800000 */
[----:B--2---:R-:W-:Y:S01]  /*1060*/  IMAD.HI.U32 R13, R11, R2, RZ ;  /* 0x000000020b0d7227 */ /* 0x004fe200078e00ff */
[----:B------:R-:W-:-:S03]  /*1070*/  SEL R16, R15, R16, !P2 ;  /* 0x000000100f107207 */ /* 0x000fc60005000000 */
[----:B------:R-:W-:Y:S01]  /*1080*/  IMAD.HI.U32 R6, R12, R2, RZ ;  /* 0x000000020c067227 */ /* 0x000fe200078e00ff */
[----:B------:R-:W-:-:S04]  /*1090*/  @P0 SHF.R.U32.HI R11, RZ, R3, R13 ;  /* 0x00000003ff0b0219 */ /* 0x000fc8000001160d */
[----:B------:R-:W-:Y:S01]  /*10a0*/  @P0 SHF.R.U32.HI R12, RZ, R3, R6 ;  /* 0x00000003ff0c0219 */ /* 0x000fe20000011606 */
[----:B------:R-:W-:-:S04]  /*10b0*/  IMAD R11, R11, R10, RZ ;  /* 0x0000000a0b0b7224 */ /* 0x000fc800078e02ff */
[----:B------:R-:W-:Y:S01]  /*10c0*/  IMAD R6, R12, R10, RZ ;  /* 0x0000000a0c067224 */ /* 0x000fe200078e02ff */
[----:B------:R-:W-:-:S04]  /*10d0*/  ISETP.GE.AND P1, PT, R5, R11, PT ;  /* 0x0000000b0500720c */ /* 0x000fc80003f26270 */
[----:B------:R-:W-:Y:S01]  /*10e0*/  ISETP.GE.OR P1, PT, R16, R6, P1 ;  /* 0x000000061000720c */ /* 0x000fe20000f26670 */
[----:B------:R-:W-:-:S05]  /*10f0*/  IMAD.HI.U32 R6, R5, R2, RZ ;  /* 0x0000000205067227 */ /* 0x000fca00078e00ff */
[----:B------:R-:W-:-:S04]  /*1100*/  SHF.R.U32.HI R6, RZ, R3, R6 ;  /* 0x00000003ff067219 */ /* 0x000fc80000011606 */
[----:B------:R-:W-:-:S03]  /*1110*/  SEL R6, R5, R6, !P0 ;  /* 0x0000000605067207 */ /* 0x000fc60004000000 */
[----:B------:R-:W-:Y:S01]  /*1120*/  @!P1 IMAD.HI.U32 R7, R16, R2, RZ ;  /* 0x0000000210079227 */ /* 0x000fe200078e00ff */
[----:B------:R-:W-:-:S04]  /*1130*/  IADD3 R2, PT, PT, -R6, RZ, RZ ;  /* 0x000000ff06027210 */ /* 0x000fc80007ffe1ff */
[----:B------:R-:W-:Y:S01]  /*1140*/  @!P1 SHF.R.U32.HI R3, RZ, R3, R7 ;  /* 0x00000003ff039219 */ /* 0x000fe20000011607 */
[----:B------:R-:W-:Y:S01]  /*1150*/  IMAD R2, R10, R2, R5 ;  /* 0x000000020a027224 */ /* 0x000fe200078e0205 */
[----:B------:R-:W-:Y:S02]  /*1160*/  IADD3 R7, PT, PT, -R5, RZ, RZ ;  /* 0x000000ff05077210 */ /* 0x000fe40007ffe1ff */
[----:B------:R-:W-:-:S03]  /*1170*/  @!P1 SEL R3, R16, R3, !P0 ;  /* 0x0000000310039207 */ /* 0x000fc60004000000 */
[----:B------:R-:W-:Y:S02]  /*1180*/  IMAD R7, R4, R7, R14 ;  /* 0x0000000704077224 */ /* 0x000fe400078e020e */
[--C-:B------:R-:W-:Y:S02]  /*1190*/  @!P1 IMAD.IADD R6, R6, 0x1, -R3.reuse ;  /* 0x0000000106069824 */ /* 0x100fe400078e0a03 */
[----:B------:R-:W-:Y:S01]  /*11a0*/  @!P1 IMAD R3, R2, R12, R3 ;  /* 0x0000000c02039224 */ /* 0x000fe200078e0203 */
[----:B------:R-:W-:Y:S01]  /*11b0*/  IADD3 R2, PT, PT, -R16, RZ, RZ ;  /* 0x000000ff10027210 */ /* 0x000fe20007ffe1ff */
[----:B------:R-:W-:Y:S02]  /*11c0*/  @!P1 IMAD R5, R6, R10, R16 ;  /* 0x0000000a06059224 */ /* 0x000fe400078e0210 */
[----:B------:R-:W-:Y:S02]  /*11d0*/  @!P1 IMAD.MOV.U32 R16, RZ, RZ, R3 ;  /* 0x000000ffff109224 */ /* 0x000fe400078e0003 */
[----:B------:R-:W-:-:S02]  /*11e0*/  IMAD R2, R9, R2, R15 ;  /* 0x0000000209027224 */ /* 0x000fc400078e020f */
[----:B------:R-:W-:Y:S02]  /*11f0*/  IMAD R14, R5, R4, R7 ;  /* 0x00000004050e7224 */ /* 0x000fe400078e0207 */
[----:B------:R-:W-:Y:S02]  /*1200*/  IMAD R15, R16, R9, R2 ;  /* 0x00000009100f7224 */ /* 0x000fe400078e0202 */
.L_x_15:
[----:B------:R-:W1:Y:S01]  /*1210*/  LDCU UR4, c[0x0][0xb30] ;  /* 0x00016600ff0477ac */ /* 0x000e620008000800 */
[----:B------:R-:W2:Y:S08]  /*1220*/  S2UR UR37, SR_CgaCtaId ;  /* 0x00000000002579c3 */ /* 0x000eb00000008800 */
[----:B------:R-:W3:Y:S01]  /*1230*/  LDC R40, c[0x0][0xb24] ;  /* 0x0002c900ff287b82 */ /* 0x000ee20000000800 */
[----:B-1----:R-:W-:-:S09]  /*1240*/  UISETP.NE.AND UP1, UPT, UR4, 0x1, UPT ;  /* 0x000000010400788c */ /* 0x002fd2000bf25270 */
[----:B--2---:R-:W-:Y:S05]  /*1250*/  BRA.U UP1, `(.L_x_16) ;  /* 0x0000000101407547 */ /* 0x004fea000b800000 */
[----:B------:R-:W1:Y:S08]  /*1260*/  LDC.64 R4, c[0x0][0xb10] ;  /* 0x0002c400ff047b82 */ /* 0x000e700000000a00 */
[----:B------:R-:W2:Y:S08]  /*1270*/  LDC.64 R2, c[0x0][0xb18] ;  /* 0x0002c600ff027b82 */ /* 0x000eb00000000a00 */
[----:B------:R-:W4:Y:S08]  /*1280*/  LDC R6, c[0x0][0xb20] ;  /* 0x0002c800ff067b82 */ /* 0x000f300000000800 */
[----:B------:R-:W3:Y:S01]  /*1290*/  LDC R7, c[0x0][0xb0c] ;  /* 0x0002c300ff077b82 */ /* 0x000ee20000000800 */
[----:B-1----:R-:W-:-:S05]  /*12a0*/  IMAD.HI.U32 R4, R15, R4, RZ ;  /* 0x000000040f047227 */ /* 0x002fca00078e00ff */
[----:B------:R-:W-:Y:S01]  /*12b0*/  SHF.R.U32.HI R4, RZ, R5, R4 ;  /* 0x00000005ff047219 */ /* 0x000fe20000011604 */
[----:B--2---:R-:W-:Y:S01]  /*12c0*/  IMAD.HI.U32 R3, R14, R3, RZ ;  /* 0x000000030e037227 */ /* 0x004fe200078e00ff */
[----:B------:R-:W-:-:S04]  /*12d0*/  ISETP.NE.AND P0, PT, R2, 0x1, PT ;  /* 0x000000010200780c */ /* 0x000fc80003f05270 */
[----:B----4-:R-:W-:-:S04]  /*12e0*/  SHF.R.U32.HI R3, RZ, R6, R3 ;  /* 0x00000006ff037219 */ /* 0x010fc80000011603 */
[----:B------:R-:W-:Y:S02]  /*12f0*/  SEL R3, R14, R3, !P0 ;  /* 0x000000030e037207 */ /* 0x000fe40004000000 */
[----:B---3--:R-:W-:-:S04]  /*1300*/  ISETP.NE.AND P1, PT, R7, 0x1, PT ;  /* 0x000000010700780c */ /* 0x008fc80003f25270 */
[----:B------:R-:W-:-:S05]  /*1310*/  SEL R4, R15, R4, !P1 ;  /* 0x000000040f047207 */ /* 0x000fca0004800000 */
[----:B------:R-:W-:Y:S02]  /*1320*/  IMAD.IADD R5, R3, 0x1, -R4 ;  /* 0x0000000103057824 */ /* 0x000fe400078e0a04 */
[----:B------:R-:W-:Y:S02]  /*1330*/  IMAD.IADD R3, R4, 0x1, -R3 ;  /* 0x0000000104037824 */ /* 0x000fe400078e0a03 */
[----:B------:R-:W-:Y:S02]  /*1340*/  IMAD R15, R5, R7, R15 ;  /* 0x00000007050f7224 */ /* 0x000fe400078e020f */
[----:B------:R-:W-:-:S07]  /*1350*/  IMAD R14, R3, R2, R14 ;  /* 0x00000002030e7224 */ /* 0x000fce00078e020e */
.L_x_16:
[----:B------:R-:W-:Y:S01]  /*1360*/  BAR.SYNC.DEFER_BLOCKING 0x0 ;  /* 0x0000000000007b1d */ /* 0x000fe20000010000 */
[----:B------:R-:W-:Y:S01]  /*1370*/  UISETP.NE.AND UP1, UPT, UR8, 0x2, UPT ;  /* 0x000000020800788c */ /* 0x000fe2000bf25270 */
[----:B------:R-:W-:Y:S02]  /*1380*/  ISETP.NE.OR P5, PT, R0, 0x2, !P5 ;  /* 0x000000020000780c */ /* 0x000fe40006fa5670 */
[----:B------:R-:W-:-:S06]  /*1390*/  LOP3.LUT R2, R108, 0x1f, RZ, 0xc0, !PT ;  /* 0x0000001f6c027812 */ /* 0x000fcc00078ec0ff */
[----:B------:R-:W-:Y:S05]  /*13a0*/  BRA.U UP1, `(.L_x_17) ;  /* 0x00000011015c7547 */ /* 0x000fea000b800000 */
[----:B------:R-:W1:Y:S01]  /*13b0*/  LDCU UR13, c[0x0][0x38c] ;  /* 0x00007180ff0d77ac */ /* 0x000e620008000800 */
[----:B------:R-:W2:Y:S01]  /*13c0*/  LDC R8, c[0x0][0x370] ;  /* 0x0000dc00ff087b82 */ /* 0x000ea20000000800 */
[----:B------:R-:W-:Y:S01]  /*13d0*/  PLOP3.LUT P1, PT, PT, PT, UP2, 0x80, 0x8 ;  /* 0x000000000008781c */ /* 0x000fe20003f2f028 */
[----:B------:R-:W-:Y:S01]  /*13e0*/  IMAD.MOV.U32 R17, RZ, RZ, 0x1 ;  /* 0x00000001ff117424 */ /* 0x000fe200078e00ff */
[----:B------:R-:W-:Y:S01]  /*13f0*/  ISETP.EQ.OR P4, PT, R2, RZ, P5 ;  /* 0x000000ff0200720c */ /* 0x000fe20002f82670 */
[----:B------:R-:W-:Y:S01]  /*1400*/  IMAD.MOV.U32 R16, RZ, RZ, RZ ;  /* 0x000000ffff107224 */ /* 0x000fe200078e00ff */
[----:B------:R-:W-:Y:S02]  /*1410*/  PLOP3.LUT P1, PT, P1, PT, PT, 0x8, 0x80 ;  /* 0x000000000080781c */ /* 0x000fe40000f2e170 */
[----:B------:R-:W-:Y:S01]  /*1420*/  CS2R R12, SRZ ;  /* 0x00000000000c7805 */ /* 0x000fe2000001ff00 */
[----:B------:R-:W-:Y:S01]  /*1430*/  IMAD.MOV.U32 R11, RZ, RZ, 0x1 ;  /* 0x00000001ff0b7424 */ /* 0x000fe200078e00ff */
[----:B------:R-:W4:Y:S01]  /*1440*/  LDC R0, c[0x0][0x374] ;  /* 0x0000dd00ff007b82 */ /* 0x000f220000000800 */
[----:B------:R-:W2:Y:S01]  /*1450*/  LDCU.64 UR22, c[0x0][0x348] ;  /* 0x00006900ff1677ac */ /* 0x000ea20008000a00 */
[----:B------:R-:W-:Y:S01]  /*1460*/  UMOV UR6, URZ ;  /* 0x000000ff00067c82 */ /* 0x000fe20008000000 */
[----:B-1----:R-:W-:-:S04]  /*1470*/  UIADD3 UR5, UPT, UPT, UR13, 0x1f, URZ ;  /* 0x0000001f0d057890 */ /* 0x002fc8000fffe0ff */
[----:B------:R-:W-:-:S04]  /*1480*/  USHF.R.S32.HI UR4, URZ, 0x1f, UR5 ;  /* 0x0000001fff047899 */ /* 0x000fc80008011405 */
[----:B------:R-:W-:-:S04]  /*1490*/  ULEA.HI UR4, UR4, UR5, URZ, 0x5 ;  /* 0x0000000504047291 */ /* 0x000fc8000f8f28ff */
[----:B------:R-:W-:Y:S02]  /*14a0*/  USHF.R.S32.HI UR15, URZ, 0x5, UR4 ;  /* 0x00000005ff0f7899 */ /* 0x000fe40008011404 */
[----:B------:R-:W-:Y:S02]  /*14b0*/  UIADD3 UR4, UPT, UPT, UR13, -0x1, URZ ;  /* 0xffffffff0d047890 */ /* 0x000fe4000fffe0ff */
[----:B------:R-:W-:Y:S02]  /*14c0*/  UISETP.LT.U32.AND UP0, UPT, UR15, 0x4, UPT ;  /* 0x000000040f00788c */ /* 0x000fe4000bf01070 */
[----:B------:R-:W-:Y:S02]  /*14d0*/  UISETP.GE.U32.AND UP1, UPT, UR4, -0x3f, UPT ;  /* 0xffffffc10400788c */ /* 0x000fe4000bf26070 */
[----:B------:R-:W-:Y:S02]  /*14e0*/  USEL UR14, UR15, 0x4, UP0 ;  /* 0x000000040f0e7887 */ /* 0x000fe40008000000 */
[----:B------:R-:W-:-:S02]  /*14f0*/  UIADD3 UR13, UPT, UPT, UR13, 0x3e, URZ ;  /* 0x0000003e0d0d7890 */ /* 0x000fc4000fffe0ff */
[----:B------:R-:W-:Y:S02]  /*1500*/  UIADD3 UR5, UPT, UPT, UR14, -0x1, URZ ;  /* 0xffffffff0e057890 */ /* 0x000fe4000fffe0ff */
[----:B------:R-:W-:-:S03]  /*1510*/  UIADD3 UR7, UPT, UPT, UR15, -UR14, URZ ;  /* 0x8000000e0f077290 */ /* 0x000fc6000fffe0ff */
[----:B------:R-:W-:-:S04]  /*1520*/  @UP1 UIADD3 UR5, UPT, UPT, UR14, URZ, URZ ;  /* 0x000000ff0e051290 */ /* 0x000fc8000fffe0ff */
[----:B--2---:R-:W-:-:S12]  /*1530*/  UIADD3 UR5, UPT, UPT, UR5, 0x1, URZ ;  /* 0x0000000105057890 */ /* 0x004fd8000fffe0ff */
.L_x_35:
[----:B------:R-:W-:Y:S01]  /*1540*/  UISETP.NE.AND UP0, UPT, UR37, URZ, UPT ;  /* 0x000000ff2500728c */ /* 0x000fe2000bf05270 */
[----:B------:R-:W1:Y:S08]  /*1550*/  S2UR UR37, SR_CgaCtaId ;  /* 0x00000000002579c3 */ /* 0x000e700000008800 */
[----:B------:R-:W-:Y:S05]  /*1560*/  BRA.U UP0, `(.L_x_18) ;  /* 0x0000000100347547 */ /* 0x000fea000b800000 */
[----:B------:R-:W2:Y:S01]  /*1570*/  S2R R2, SR_CgaCtaId ;  /* 0x0000000000027919 */ /* 0x000ea20000008800 */
[----:B------:R-:W-:-:S04]  /*1580*/  MOV R3, 0x400 ;  /* 0x0000040000037802 */ /* 0x000fc80000000f00 */
[----:B--2---:R-:W-:Y:S02]  /*1590*/  LEA R2, R2, R3, 0x18 ;  /* 0x0000000302027211 */ /* 0x004fe400078ec0ff */
[----:B------:R-:W-:-:S03]  /*15a0*/  SHF.L.U32 R3, R11, 0x1f, RZ ;  /* 0x0000001f0b037819 */ /* 0x000fc600000006ff */
[----:B------:R-:W-:-:S04]  /*15b0*/  IMAD R2, R12, 0x8, R2 ;  /* 0x000000080c027824 */ /* 0x000fc800078e0202 */
[----:B------:R-:W2:Y:S02]  /*15c0*/  SYNCS.PHASECHK.TRANS64.TRYWAIT P0, [R2+URZ+0x100], R3 ;  /* 0x00010003020075a7 */ /* 0x000ea400080011ff */
[----:B--2---:R-:W-:Y:S05]  /*15d0*/  @!P0 BRA `(.L_x_19) ;  /* 0x0000007800308947 */ /* 0x004fea0003800000 */
.L_x_125:
[----:B------:R-:W-:Y:S01]  /*15e0*/  VIADD R12, R12, 0x1 ;  /* 0x000000010c0c7836 */ /* 0x000fe20000000000 */
[----:B------:R2:W-:Y:S04]  /*15f0*/  SYNCS.ARRIVE.TRANS64.A1T0 RZ, [R2+URZ+0xf0], RZ ;  /* 0x0000f0ff02ff79a7 */ /* 0x0005e800081000ff */
[----:B------:R-:W-:-:S04]  /*1600*/  ISETP.NE.AND P0, PT, R12, 0x2, PT ;  /* 0x000000020c00780c */ /* 0x000fc80003f05270 */
[----:B------:R-:W-:Y:S02]  /*1610*/  SEL R12, R12, RZ, P0 ;  /* 0x000000ff0c0c7207 */ /* 0x000fe40000000000 */
[----:B--2---:R-:W-:-:S04]  /*1620*/  SEL R2, RZ, 0x1, P0 ;  /* 0x00000001ff027807 */ /* 0x004fc80000000000 */
[----:B------:R-:W-:-:S07]  /*1630*/  LOP3.LUT R11, R11, R2, RZ, 0x3c, !PT ;  /* 0x000000020b0b7212 */ /* 0x000fce00078e3cff */
.L_x_18:
[----:B------:R-:W-:Y:S01]  /*1640*/  UMOV UR4, 0x400 ;  /* 0x0000040000047882 */ /* 0x000fe20000000000 */
[----:B------:R-:W-:Y:S01]  /*1650*/  SHF.L.U32 R2, R17, 0x1f, RZ ;  /* 0x0000001f11027819 */ /* 0x000fe200000006ff */
[----:B-1----:R-:W-:Y:S01]  /*1660*/  ULEA UR4, UR37, UR4, 0x18 ;  /* 0x0000000425047291 */ /* 0x002fe2000f8ec0ff */
[----:B------:R-:W-:Y:S01]  /*1670*/  R2UR UR35, R15 ;  /* 0x000000000f2372ca */ /* 0x000fe200000e0000 */
[----:B------:R-:W-:Y:S01]  /*1680*/  UISETP.GE.U32.AND UP0, UPT, UR13, 0x3f, UPT ;  /* 0x0000003f0d00788c */ /* 0x000fe2000bf06070 */
[----:B------:R-:W-:Y:S01]  /*1690*/  R2UR UR11, R14 ;  /* 0x000000000e0b72ca */ /* 0x000fe200000e0000 */
[----:B------:R-:W-:Y:S01]  /*16a0*/  ULEA UR8, UR6, UR4, 0x3 ;  /* 0x0000000406087291 */ /* 0x000fe2000f8e18ff */
[----:B------:R-:W-:-:S08]  /*16b0*/  UMOV UR24, URZ ;  /* 0x000000ff00187c82 */ /* 0x000fd00008000000 */
[----:B------:R1:W2:Y:S01]  /*16c0*/  SYNCS.PHASECHK.TRANS64.TRYWAIT P0, [UR8+0x20], R2 ;  /* 0x00002002ff0075a7 */ /* 0x0002a20008001108 */
[----:B------:R-:W-:Y:S02]  /*16d0*/  USHF.L.U32 UR35, UR35, 0x6, URZ ;  /* 0x0000000623237899 */ /* 0x000fe400080006ff */
[----:B------:R-:W-:Y:S01]  /*16e0*/  USHF.L.U32 UR11, UR11, 0x8, URZ ;  /* 0x000000080b0b7899 */ /* 0x000fe200080006ff */
[----:B------:R-:W-:Y:S11]  /*16f0*/  BRA.U !UP0, `(.L_x_20) ;  /* 0x0000000108a87547 */ /* 0x000ff6000b800000 */
[----:B------:R-:W-:Y:S01]  /*1700*/  UMOV UR16, URZ ;  /* 0x000000ff00107c82 */ /* 0x000fe20008000000 */
[----:B------:R-:W-:-:S05]  /*1710*/  UMOV UR17, UR6 ;  /* 0x0000000600117c82 */ /* 0x000fca0008000000 */
.L_x_25:
[----:B-1----:R-:W-:Y:S01]  /*1720*/  ULEA UR33, UR17, UR4, 0x3 ;  /* 0x0000000411217291 */ /* 0x002fe2000f8e18ff */
[----:B--2---:R-:W-:Y:S01]  /*1730*/  @!P5 MOV R3, 0x2800 ;  /* 0x000028000003d802 */ /* 0x004fe20000000f00 */
[----:B--2---:R-:W-:Y:S10]  /*1740*/  @P0 BRA `(.L_x_21) ;  /* 0x00000000000c0947 */ /* 0x004ff40003800000 */
[----:B------:R-:W-:-:S04]  /*1750*/  SHF.L.U32 R4, R17, 0x1f, RZ ;  /* 0x0000001f11047819 */ /* 0x000fc800000006ff */
[----:B------:R-:W2:Y:S02]  /*1760*/  SYNCS.PHASECHK.TRANS64.TRYWAIT P0, [UR33+0x20], R4 ;  /* 0x00002004ff0075a7 */ /* 0x000ea40008001121 */
[----:B--2---:R-:W-:Y:S05]  /*1770*/  @!P0 BRA `(.L_x_22) ;  /* 0x0000007400dc8947 */ /* 0x004fea0003800000 */
.L_x_21:
[----:B------:R2:W-:Y:S01]  /*1780*/  @!P5 SYNCS.ARRIVE.TRANS64 RZ, [UR33], R3 ;  /* 0x00000003ffffd9a7 */ /* 0x0005e20008000021 */
[----:B------:R-:W-:Y:S04]  /*1790*/  BSSY.RECONVERGENT B0, `(.L_x_23) ;  /* 0x0000003000007945 */ /* 0x000fe80003800200 */
[----:B------:R-:W-:Y:S05]  /*17a0*/  @P4 BRA `(.L_x_24) ;  /* 0x0000000000044947 */ /* 0x000fea0003800000 */
[----:B------:R-:W-:Y:S05]  /*17b0*/  BPT.TRAP 0x1 ;  /* 0x000000040000795c */ /* 0x000fea0000300000 */
.L_x_24:
[----:B------:R-:W-:Y:S05]  /*17c0*/  BSYNC.RECONVERGENT B0 ;  /* 0x0000000000007941 */ /* 0x000fea0003800200 */
.L_x_23:
[----:B------:R-:W-:Y:S02]  /*17d0*/  UIADD3 UR6, UPT, UPT, UR17, 0x1, URZ ;  /* 0x0000000111067890 */ /* 0x000fe4000fffe0ff */
[----:B------:R-:W-:Y:S02]  /*17e0*/  ULEA UR32, UR17, UR4, 0xb ;  /* 0x0000000411207291 */ /* 0x000fe4000f8e58ff */
[----:B------:R-:W-:Y:S02]  /*17f0*/  UISETP.NE.AND UP0, UPT, UR6, 0x4, UPT ;  /* 0x000000040600788c */ /* 0x000fe4000bf05270 */
[----:B------:R-:W-:Y:S02]  /*1800*/  UIADD3 UR26, UP1, UPT, UR22, 0x80, URZ ;  /* 0x00000080161a7890 */ /* 0x000fe4000ff3e0ff */
[----:B------:R-:W-:Y:S02]  /*1810*/  USEL UR9, URZ, 0x1, UP0 ;  /* 0x00000001ff097887 */ /* 0x000fe40008000000 */
[----:B------:R-:W-:-:S02]  /*1820*/  USEL UR6, UR6, URZ, UP0 ;  /* 0x000000ff06067287 */ /* 0x000fc40008000000 */
[----:B------:R-:W-:Y:S02]  /*1830*/  UIADD3 UR20, UP0, UPT, UR22, 0x180, URZ ;  /* 0x0000018016147890 */ /* 0x000fe4000ff1e0ff */
[----:B------:R-:W-:Y:S01]  /*1840*/  ULEA UR8, UR6, UR4, 0x3 ;  /* 0x0000000406087291 */ /* 0x000fe2000f8e18ff */
[----:B------:R-:W-:Y:S01]  /*1850*/  LOP3.LUT R17, R17, UR9, RZ, 0x3c, !PT ;  /* 0x0000000911117c12 */ /* 0x000fe2000f8e3cff */
[----:B------:R-:W-:Y:S02]  /*1860*/  USHF.L.U32 UR34, UR16, 0x5, URZ ;  /* 0x0000000510227899 */ /* 0x000fe400080006ff */
[----:B------:R-:W-:Y:S01]  /*1870*/  UIADD3.X UR27, UPT, UPT, URZ, UR23, URZ, UP1, !UPT ;  /* 0x00000017ff1b7290 */ /* 0x000fe20008ffe4ff */
[----:B-1----:R-:W-:Y:S01]  /*1880*/  SHF.L.U32 R2, R17, 0x1f, RZ ;  /* 0x0000001f11027819 */ /* 0x002fe200000006ff */
[----:B------:R-:W-:Y:S02]  /*1890*/  UIADD3 UR32, UPT, UPT, UR32, 0x6400, URZ ;  /* 0x0000640020207890 */ /* 0x000fe4000fffe0ff */
[----:B------:R-:W-:Y:S01]  /*18a0*/  UIADD3.X UR21, UPT, UPT, URZ, UR23, URZ, UP0, !UPT ;  /* 0x00000017ff157290 */ /* 0x000fe200087fe4ff */
[----:B------:R1:W1:Y:S01]  /*18b0*/  SYNCS.PHASECHK.TRANS64.TRYWAIT P0, [UR8+0x20], R2 ;  /* 0x00002002ff0075a7 */ /* 0x0002620008001108 */
[----:B------:R-:W-:Y:S01]  /*18c0*/  ULEA UR8, UR17, UR4, 0xd ;  /* 0x0000000411087291 */ /* 0x000fe2000f8e68ff */
[----:B------:R-:W-:Y:S01]  /*18d0*/  UMOV UR18, 0x0 ;  /* 0x0000000000127882 */ /* 0x000fe20000000000 */
[----:B------:R-:W-:-:S02]  /*18e0*/  UMOV UR19, 0x10000000 ;  /* 0x1000000000137882 */ /* 0x000fc40000000000 */
[----:B------:R-:W-:Y:S01]  /*18f0*/  UIADD3 UR8, UPT, UPT, UR8, 0x8400, URZ ;  /* 0x0000840008087890 */ /* 0x000fe2000fffe0ff */
[----:B------:R1:W-:Y:S01]  /*1900*/  UTMALDG.3D [UR32], [UR26], desc[UR18] ;  /* 0x000012201a0075b4 */ /* 0x0003e20008011000 */
[----:B------:R-:W-:Y:S01]  /*1910*/  UMOV UR12, UR36 ;  /* 0x00000024000c7c82 */ /* 0x000fe20008000000 */
[----:B------:R-:W-:Y:S01]  /*1920*/  UMOV UR9, UR33 ;  /* 0x0000002100097c82 */ /* 0x000fe20008000000 */
[----:B------:R-:W-:Y:S01]  /*1930*/  UMOV UR10, UR34 ;  /* 0x00000022000a7c82 */ /* 0x000fe20008000000 */
[----:B------:R-:W-:Y:S01]  /*1940*/  UIADD3 UR16, UPT, UPT, UR16, 0x1, URZ ;  /* 0x0000000110107890 */ /* 0x000fe2000fffe0ff */
[----:B------:R-:W-:Y:S01]  /*1950*/  UMOV UR24, UR5 ;  /* 0x0000000500187c82 */ /* 0x000fe20008000000 */
[----:B------:R-:W-:Y:S02]  /*1960*/  UMOV UR17, UR6 ;  /* 0x0000000600117c82 */ /* 0x000fe40008000000 */
[----:B------:R1:W-:Y:S01]  /*1970*/  UTMALDG.3D [UR8], [UR20], desc[UR18] ;  /* 0x00001208140075b4 */ /* 0x0003e20008011000 */
[----:B------:R-:W-:-:S09]  /*1980*/  UISETP.NE.AND UP0, UPT, UR16, UR5, UPT ;  /* 0x000000051000728c */ /* 0x000fd2000bf05270 */
[----:B------:R-:W-:Y:S05]  /*1990*/  BRA.U UP0, `(.L_x_25) ;  /* 0xfffffffd00607547 */ /* 0x000fea000b83ffff */
.L_x_20:
[----:B-1----:R-:W-:Y:S01]  /*19a0*/  ULEA UR8, UR6, UR4, 0x3 ;  /* 0x0000000406087291 */ /* 0x002fe2000f8e18ff */
[----:B------:R-:W-:Y:S01]  /*19b0*/  SHF.L.U32 R2, R17, 0x1f, RZ ;  /* 0x0000001f11027819 */ /* 0x000fe200000006ff */
[----:B------:R-:W-:Y:S01]  /*19c0*/  @!P1 SYNCS.ARRIVE.TRANS64.A1T0 RZ, [UR4+0x88], RZ ;  /* 0x000088ffffff99a7 */ /* 0x000fe20008100004 */
[----:B------:R-:W-:-:S06]  /*19d0*/  UISETP.GT.AND UP0, UPT, UR15, UR14, UPT ;  /* 0x0000000e0f00728c */ /* 0x000fcc000bf04270 */
[----:B--2---:R1:W2:Y:S03]  /*19e0*/  SYNCS.PHASECHK.TRANS64.TRYWAIT P0, [UR8+0x20], R2 ;  /* 0x00002002ff0075a7 */ /* 0x0042a60008001108 */
[----:B------:R-:W-:Y:S05]  /*19f0*/  BRA.U !UP0, `(.L_x_26) ;  /* 0x0000000108ac7547 */ /* 0x000fea000b800000 */
[----:B------:R-:W-:Y:S01]  /*1a00*/  UIADD3 UR21, UPT, UPT, UR7, UR24, URZ ;  /* 0x0000001807157290 */ /* 0x000fe2000fffe0ff */
[----:B------:R-:W-:-:S11]  /*1a10*/  UMOV UR25, UR6 ;  /* 0x0000000600197c82 */ /* 0x000fd60008000000 */
.L_x_31:
[----:B-1----:R-:W-:Y:S01]  /*1a20*/  ULEA UR17, UR25, UR4, 0x3 ;  /* 0x0000000419117291 */ /* 0x002fe2000f8e18ff */
[----:B--2---:R-:W-:Y:S01]  /*1a30*/  @!P5 MOV R3, 0x2800 ;  /* 0x000028000003d802 */ /* 0x004fe20000000f00 */
[----:B--2---:R-:W-:Y:S10]  /*1a40*/  @P0 BRA `(.L_x_27) ;  /* 0x00000000000c0947 */ /* 0x004ff40003800000 */
[----:B------:R-:W-:-:S04]  /*1a50*/  SHF.L.U32 R4, R17, 0x1f, RZ ;  /* 0x0000001f11047819 */ /* 0x000fc800000006ff */
[----:B------:R-:W2:Y:S02]  /*1a60*/  SYNCS.PHASECHK.TRANS64.TRYWAIT P0, [UR17+0x20], R4 ;  /* 0x00002004ff0075a7 */ /* 0x000ea40008001111 */
[----:B--2---:R-:W-:Y:S05]  /*1a70*/  @!P0 BRA `(.L_x_28) ;  /* 0x0000007400348947 */ /* 0x004fea0003800000 */
.L_x_27:
[----:B------:R2:W-:Y:S01]  /*1a80*/  @!P5 SYNCS.ARRIVE.TRANS64 RZ, [UR17], R3 ;  /* 0x00000003ffffd9a7 */ /* 0x0005e20008000011 */
[----:B------:R-:W-:Y:S04]  /*1a90*/  BSSY.RECONVERGENT B0, `(.L_x_29) ;  /* 0x0000003000007945 */ /* 0x000fe80003800200 */
[----:B------:R-:W-:Y:S05]  /*1aa0*/  @P4 BRA `(.L_x_30) ;  /* 0x0000000000044947 */ /* 0x000fea0003800000 */
[----:B------:R-:W-:Y:S05]  /*1ab0*/  BPT.TRAP 0x1 ;  /* 0x000000040000795c */ /* 0x000fea0000300000 */
.L_x_30:
[----:B------:R-:W-:Y:S05]  /*1ac0*/  BSYNC.RECONVERGENT B0 ;  /* 0x0000000000007941 */ /* 0x000fea0003800200 */
.L_x_29:
        /* <DEDUP_REMOVED lines=10> */
[----:B------:R-:W-:Y:S01]  /*1b70*/  UIADD3 UR16, UPT, UPT, UR16, 0x6400, URZ ;  /* 0x0000640010107890 */ /* 0x000fe2000fffe0ff */
[----:B-1----:R-:W-:Y:S01]  /*1b80*/  SHF.L.U32 R2, R17, 0x1f, RZ ;  /* 0x0000001f11027819 */ /* 0x002fe200000006ff */
[----:B------:R-:W-:Y:S02]  /*1b90*/  UIADD3.X UR31, UPT, UPT, URZ, UR23, URZ, UP1, !UPT ;  /* 0x00000017ff1f7290 */ /* 0x000fe40008ffe4ff */
[----:B------:R-:W-:Y:S01]  /*1ba0*/  UIADD3.X UR29, UPT, UPT, URZ, UR23, URZ, UP0, !UPT ;  /* 0x00000017ff1d7290 */ /* 0x000fe200087fe4ff */
[----:B------:R1:W1:Y:S01]  /*1bb0*/  SYNCS.PHASECHK.TRANS64.TRYWAIT P0, [UR8+0x20], R2 ;  /* 0x00002002ff0075a7 */ /* 0x0002620008001108 */
[----:B------:R-:W-:Y:S01]  /*1bc0*/  ULEA UR8, UR25, UR4, 0xd ;  /* 0x0000000419087291 */ /* 0x000fe2000f8e68ff */
[----:B------:R-:W-:Y:S01]  /*1bd0*/  UMOV UR26, 0x0 ;  /* 0x00000000001a7882 */ /* 0x000fe20000000000 */
[----:B------:R-:W-:-:S02]  /*1be0*/  UMOV UR27, 0x10000000 ;  /* 0x10000000001b7882 */ /* 0x000fc40000000000 */
[----:B------:R-:W-:Y:S01]  /*1bf0*/  UIADD3 UR8, UPT, UPT, UR8, 0x8400, URZ ;  /* 0x0000840008087890 */ /* 0x000fe2000fffe0ff */
[----:B------:R-:W-:Y:S01]  /*1c00*/  UMOV UR19, UR35 ;  /* 0x0000002300137c82 */ /* 0x000fe20008000000 */
[----:B------:R-:W-:Y:S01]  /*1c10*/  UMOV UR20, UR36 ;  /* 0x0000002400147c82 */ /* 0x000fe20008000000 */
[----:B------:R-:W-:Y:S01]  /*1c20*/  UMOV UR12, UR36 ;  /* 0x00000024000c7c82 */ /* 0x000fe20008000000 */
[----:B------:R-:W-:Y:S01]  /*1c30*/  UMOV UR9, UR17 ;  /* 0x0000001100097c82 */ /* 0x000fe20008000000 */
[----:B------:R-:W-:Y:S01]  /*1c40*/  UMOV UR10, UR18 ;  /* 0x00000012000a7c82 */ /* 0x000fe20008000000 */
[----:B------:R1:W-:Y:S01]  /*1c50*/  UTMALDG.3D [UR16], [UR30], desc[UR26] ;  /* 0x00001a101e0075b4 */ /* 0x0003e20008011000 */
[----:B------:R-:W-:Y:S01]  /*1c60*/  UIADD3 UR24, UPT, UPT, UR24, 0x1, URZ ;  /* 0x0000000118187890 */ /* 0x000fe2000fffe0ff */
[----:B------:R-:W-:-:S03]  /*1c70*/  UMOV UR25, UR6 ;  /* 0x0000000600197c82 */ /* 0x000fc60008000000 */
[----:B------:R-:W-:Y:S01]  /*1c80*/  UISETP.NE.AND UP0, UPT, UR24, UR21, UPT ;  /* 0x000000151800728c */ /* 0x000fe2000bf05270 */
[----:B------:R1:W-:Y:S08]  /*1c90*/  UTMALDG.3D [UR8], [UR28], desc[UR26] ;  /* 0x00001a081c0075b4 */ /* 0x0003f00008011000 */
[----:B------:R-:W-:Y:S05]  /*1ca0*/  BRA.U UP0, `(.L_x_31) ;  /* 0xfffffffd005c7547 */ /* 0x000fea000b83ffff */
.L_x_26:
[C---:B-1----:R-:W-:Y:S01]  /*1cb0*/  LEA R2, R16.reuse, UR4, 0x3 ;  /* 0x0000000410027c11 */ /* 0x042fe2000f8e18ff */
[----:B------:R-:W-:Y:S01]  /*1cc0*/  NOP ;  /* 0x0000000000007918 */ /* 0x000fe20000000000 */
[----:B--2---:R-:W-:Y:S02]  /*1cd0*/  SHF.L.U32 R3, R13, 0x1f, RZ ;  /* 0x0000001f0d037819 */ /* 0x004fe400000006ff */
[----:B------:R-:W-:Y:S02]  /*1ce0*/  LEA R4, R16, UR4, 0x4 ;  /* 0x0000000410047c11 */ /* 0x000fe4000f8e20ff */
[----:B------:R-:W1:Y:S02]  /*1cf0*/  SYNCS.PHASECHK.TRANS64.TRYWAIT P0, [R2+URZ+0x90], R3 ;  /* 0x00009003020075a7 */ /* 0x000e6400080011ff */
[----:B-1----:R-:W-:Y:S05]  /*1d00*/  @!P0 BRA `(.L_x_32) ;  /* 0x0000007000a88947 */ /* 0x002fea0003800000 */
.L_x_128:
[----:B------:R-:W2:Y:S01]  /*1d10*/  LDS.128 R4, [R4+0x120] ;  /* 0x0001200004047984 */ /* 0x000ea20000000c00 */
[----:B---3--:R-:W-:Y:S01]  /*1d20*/  ISETP.GE.AND P0, PT, R40, 0x1, PT ;  /* 0x000000012800780c */ /* 0x008fe20003f06270 */
[----:B-1----:R-:W-:Y:S01]  /*1d30*/  VIADD R2, R2, 0xa0 ;  /* 0x000000a002027836 */ /* 0x002fe20000000000 */
[----:B------:R-:W-:Y:S01]  /*1d40*/  @!PT LDS RZ, [RZ] ;  /* 0x00000000fffff984 */ /* 0x000fe20000000800 */
[----:B------:R-:W-:Y:S01]  /*1d50*/  @!PT LDS RZ, [RZ] ;  /* 0x00000000fffff984 */ /* 0x000fe20000000800 */
[----:B------:R-:W-:Y:S01]  /*1d60*/  @!PT LDS RZ, [RZ] ;  /* 0x00000000fffff984 */ /* 0x000fe20000000800 */
[----:B------:R-:W-:Y:S01]  /*1d70*/  @!PT LDS RZ, [RZ] ;  /* 0x00000000fffff984 */ /* 0x000fe20000000800 */
[----:B------:R1:W-:Y:S06]  /*1d80*/  MEMBAR.ALL.CTA ;  /* 0x0000000000007992 */ /* 0x0003ec0000008000 */
[----:B-1----:R-:W1:Y:S01]  /*1d90*/  FENCE.VIEW.ASYNC.S ;  /* 0x00000000000073c6 */ /* 0x002e620000000000 */
[----:B------:R-:W-:-:S04]  /*1da0*/  PRMT R2, RZ, 0x654, R2 ;  /* 0x00000654ff027816 */ /* 0x000fc80000000002 */
[----:B-1----:R1:W-:Y:S01]  /*1db0*/  SYNCS.ARRIVE.TRANS64.RED.A1T0 RZ, [R2+URZ], RZ ;  /* 0x000000ff02ff79a7 */ /* 0x0023e200081004ff */
[----:B--2---:R-:W-:-:S13]  /*1dc0*/  LOP3.LUT P2, RZ, R6, 0x1, RZ, 0xc0, !PT ;  /* 0x0000000106ff7812 */ /* 0x004fda000784c0ff */
[----:B------:R-:W-:Y:S01]  /*1dd0*/  @P2 SHF.R.U32.HI R3, RZ, 0x10, R5 ;  /* 0x00000010ff032819 */ /* 0x000fe20000011605 */
[----:B------:R-:W-:Y:S01]  /*1de0*/  VOTEU.ANY UP0, P2 ;  /* 0x0000000000ff7886 */ /* 0x000fe20001000100 */
[----:B------:R-:W-:Y:S02]  /*1df0*/  @P2 MOV R10, R4 ;  /* 0x00000004000a2202 */ /* 0x000fe40000000f00 */
[----:B------:R-:W-:Y:S02]  /*1e00*/  @P2 R2UR.BROADCAST UR8, R3 ;  /* 0x00000000030822ca */ /* 0x000fe400008e0000 */
[----:B------:R-:W-:-:S11]  /*1e10*/  @P2 LOP3.LUT R9, R5, 0xffff, RZ, 0xc0, !PT ;  /* 0x0000ffff05092812 */ /* 0x000fd600078ec0ff */
[----:B------:R-:W-:Y:S01]  /*1e20*/  @UP0 UMOV UR36, UR8 ;  /* 0x0000000800240c82 */ /* 0x000fe20008000000 */
[----:B-1----:R-:W-:Y:S05]  /*1e30*/  @!P0 BRA `(.L_x_33) ;  /* 0x0000000000b88947 */ /* 0x002fea0003800000 */
[----:B------:R-:W4:Y:S01]  /*1e40*/  LDC.64 R4, c[0x0][0xb18] ;  /* 0x0002c600ff047b82 */ /* 0x000f220000000a00 */
[----:B------:R-:W-:-:S07]  /*1e50*/  ISETP.NE.AND P3, PT, R40, 0x1, PT ;  /* 0x000000012800780c */ /* 0x000fce0003f65270 */
[----:B------:R-:W1:Y:S08]  /*1e60*/  LDC.64 R6, c[0x0][0xb10] ;  /* 0x0002c400ff067b82 */ /* 0x000e700000000a00 */
[----:B------:R-:W2:Y:S08]  /*1e70*/  LDC R14, c[0x0][0xb20] ;  /* 0x0002c800ff0e7b82 */ /* 0x000eb00000000800 */
[----:B------:R-:W3:Y:S01]  /*1e80*/  LDC R15, c[0x0][0xb0c] ;  /* 0x0002c300ff0f7b82 */ /* 0x000ee20000000800 */
[----:B----4-:R-:W-:Y:S01]  /*1e90*/  IMAD.HI.U32 R19, R0, R5, RZ ;  /* 0x0000000500137227 */ /* 0x010fe200078e00ff */
[----:B------:R-:W-:-:S03]  /*1ea0*/  ISETP.NE.AND P0, PT, R4, 0x1, PT ;  /* 0x000000010400780c */ /* 0x000fc60003f05270 */
[----:B------:R-:W-:-:S03]  /*1eb0*/  IMAD.HI.U32 R5, R9, R5, RZ ;  /* 0x0000000509057227 */ /* 0x000fc600078e00ff */
[----:B------:R-:W4:Y:S01]  /*1ec0*/  LDC.64 R2, c[0x0][0xb28] ;  /* 0x0002ca00ff027b82 */ /* 0x000f220000000a00 */
[----:B-1----:R-:W-:-:S04]  /*1ed0*/  IMAD.HI.U32 R20, R8, R6, RZ ;  /* 0x0000000608147227 */ /* 0x002fc800078e00ff */
[----:B------:R-:W-:Y:S01]  /*1ee0*/  IMAD.HI.U32 R21, R10, R6, RZ ;  /* 0x000000060a157227 */ /* 0x000fe200078e00ff */
[----:B------:R-:W-:Y:S02]  /*1ef0*/  SHF.R.U32.HI R20, RZ, R7, R20 ;  /* 0x00000007ff147219 */ /* 0x000fe40000011614 */
[-C--:B--2---:R-:W-:Y:S02]  /*1f00*/  SHF.R.U32.HI R19, RZ, R14.reuse, R19 ;  /* 0x0000000eff137219 */ /* 0x084fe40000011613 */
[----:B------:R-:W-:Y:S02]  /*1f10*/  SHF.R.U32.HI R5, RZ, R14, R5 ;  /* 0x0000000eff057219 */ /* 0x000fe40000011605 */
[----:B------:R-:W-:Y:S02]  /*1f20*/  SEL R19, R0, R19, !P0 ;  /* 0x0000001300137207 */ /* 0x000fe40004000000 */
[----:B------:R-:W-:Y:S02]  /*1f30*/  SHF.R.U32.HI R21, RZ, R7, R21 ;  /* 0x00000007ff157219 */ /* 0x000fe40000011615 */
[----:B---3--:R-:W-:-:S02]  /*1f40*/  ISETP.NE.AND P1, PT, R15, 0x1, PT ;  /* 0x000000010f00780c */ /* 0x008fc40003f25270 */
[----:B------:R-:W-:Y:S02]  /*1f50*/  SEL R5, R9, R5, !P0 ;  /* 0x0000000509057207 */ /* 0x000fe40004000000 */
[----:B------:R-:W-:Y:S02]  /*1f60*/  SEL R20, R8, R20, !P1 ;  /* 0x0000001408147207 */ /* 0x000fe40004800000 */
[----:B------:R-:W-:Y:S01]  /*1f70*/  SEL R21, R10, R21, !P1 ;  /* 0x000000150a157207 */ /* 0x000fe20004800000 */
[----:B----4-:R-:W-:-:S04]  /*1f80*/  IMAD.HI.U32 R18, R19, R2, RZ ;  /* 0x0000000213127227 */ /* 0x010fc800078e00ff */
        /* <DEDUP_REMOVED lines=10> */
[----:B------:R-:W-:-:S04]  /*2030*/  @!P0 IMAD.HI.U32 R7, R21, R2, RZ ;  /* 0x0000000215078227 */ /* 0x000fc800078e00ff */
[----:B------:R-:W-:Y:S01]  /*2040*/  IMAD.MOV R2, RZ, RZ, -R6 ;  /* 0x000000ffff027224 */ /* 0x000fe200078e0a06 */
[----:B------:R-:W-:Y:S02]  /*2050*/  @!P0 SHF.R.U32.HI R3, RZ, R3, R7 ;  /* 0x00000003ff038219 */ /* 0x000fe40000011607 */
[----:B------:R-:W-:Y:S01]  /*2060*/  IADD3 R7, PT, PT, -R5, RZ, RZ ;  /* 0x000000ff05077210 */ /* 0x000fe20007ffe1ff */
[----:B------:R-:W-:Y:S01]  /*2070*/  IMAD R2, R40, R2, R5 ;  /* 0x0000000228027224 */ /* 0x000fe200078e0205 */
        /* <DEDUP_REMOVED lines=10> */
.L_x_33:
[----:B------:R-:W1:Y:S02]  /*2120*/  LDCU UR8, c[0x0][0xb30] ;  /* 0x00016600ff0877ac */ /* 0x000e640008000800 */
[----:B-1----:R-:W-:-:S09]  /*2130*/  UISETP.NE.AND UP0, UPT, UR8, 0x1, UPT ;  /* 0x000000010800788c */ /* 0x002fd2000bf05270 */
[----:B------:R-:W-:Y:S05]  /*2140*/  BRA.U UP0, `(.L_x_34) ;  /* 0x0000000100407547 */ /* 0x000fea000b800000 */
[----:B------:R-:W1:Y:S08]  /*2150*/  LDC.64 R4, c[0x0][0xb10] ;  /* 0x0002c400ff047b82 */ /* 0x000e700000000a00 */
[----:B------:R-:W2:Y:S08]  /*2160*/  LDC.64 R2, c[0x0][0xb18] ;  /* 0x0002c600ff027b82 */ /* 0x000eb00000000a00 */
[----:B------:R-:W3:Y:S08]  /*2170*/  LDC R6, c[0x0][0xb20] ;  /* 0x0002c800ff067b82 */ /* 0x000ef00000000800 */
[----:B------:R-:W4:Y:S01]  /*2180*/  LDC R7, c[0x0][0xb0c] ;  /* 0x0002c300ff077b82 */ /* 0x000f220000000800 */
[----:B-1----:R-:W-:-:S05]  /*2190*/  IMAD.HI.U32 R4, R10, R4, RZ ;  /* 0x000000040a047227 */ /* 0x002fca00078e00ff */
[----:B------:R-:W-:Y:S01]  /*21a0*/  SHF.R.U32.HI R4, RZ, R5, R4 ;  /* 0x00000005ff047219 */ /* 0x000fe20000011604 */
[----:B--2---:R-:W-:Y:S01]  /*21b0*/  IMAD.HI.U32 R3, R9, R3, RZ ;  /* 0x0000000309037227 */ /* 0x004fe200078e00ff */
[----:B------:R-:W-:-:S04]  /*21c0*/  ISETP.NE.AND P0, PT, R2, 0x1, PT ;  /* 0x000000010200780c */ /* 0x000fc80003f05270 */
[----:B---3--:R-:W-:-:S04]  /*21d0*/  SHF.R.U32.HI R3, RZ, R6, R3 ;  /* 0x00000006ff037219 */ /* 0x008fc80000011603 */
[----:B------:R-:W-:Y:S02]  /*21e0*/  SEL R3, R9, R3, !P0 ;  /* 0x0000000309037207 */ /* 0x000fe40004000000 */
[----:B----4-:R-:W-:-:S04]  /*21f0*/  ISETP.NE.AND P1, PT, R7, 0x1, PT ;  /* 0x000000010700780c */ /* 0x010fc80003f25270 */
[----:B------:R-:W-:-:S05]  /*2200*/  SEL R4, R10, R4, !P1 ;  /* 0x000000040a047207 */ /* 0x000fca0004800000 */
[----:B------:R-:W-:Y:S02]  /*2210*/  IMAD.IADD R5, R3, 0x1, -R4 ;  /* 0x0000000103057824 */ /* 0x000fe400078e0a04 */
[----:B------:R-:W-:Y:S02]  /*2220*/  IMAD.IADD R3, R4, 0x1, -R3 ;  /* 0x0000000104037824 */ /* 0x000fe400078e0a03 */
[----:B------:R-:W-:Y:S02]  /*2230*/  IMAD R10, R5, R7, R10 ;  /* 0x00000007050a7224 */ /* 0x000fe400078e020a */
[----:B------:R-:W-:-:S07]  /*2240*/  IMAD R9, R3, R2, R9 ;  /* 0x0000000203097224 */ /* 0x000fce00078e0209 */
.L_x_34:
[----:B------:R-:W-:Y:S01]  /*2250*/  VIADD R16, R16, 0x1 ;  /* 0x0000000110107836 */ /* 0x000fe20000000000 */
[----:B------:R-:W-:Y:S01]  /*2260*/  PLOP3.LUT P1, PT, PT, PT, PT, 0x80, 0x8 ;  /* 0x000000000008781c */ /* 0x000fe20003f2f070 */
[----:B------:R-:W-:Y:S02]  /*2270*/  IMAD.IADD R15, R10, 0x1, R95 ;  /* 0x000000010a0f7824 */ /* 0x000fe400078e025f */
[----:B------:R-:W-:Y:S01]  /*2280*/  IMAD.IADD R14, R9, 0x1, R94 ;  /* 0x00000001090e7824 */ /* 0x000fe200078e025e */
[----:B------:R-:W-:-:S04]  /*2290*/  ISETP.NE.AND P0, PT, R16, 0x2, PT ;  /* 0x000000021000780c */ /* 0x000fc80003f05270 */
[----:B------:R-:W-:Y:S02]  /*22a0*/  SEL R2, RZ, 0x1, P0 ;  /* 0x00000001ff027807 */ /* 0x000fe40000000000 */
[----:B------:R-:W-:Y:S02]  /*22b0*/  SEL R16, R16, RZ, P0 ;  /* 0x000000ff10107207 */ /* 0x000fe40000000000 */
[----:B------:R-:W-:Y:S01]  /*22c0*/  LOP3.LUT R13, R13, R2, RZ, 0x3c, !PT ;  /* 0x000000020d0d7212 */ /* 0x000fe200078e3cff */
[----:B------:R-:W-:Y:S06]  /*22d0*/  @P2 BRA `(.L_x_35) ;  /* 0xfffffff000982947 */ /* 0x000fec000383ffff */
[----:B------:R-:W-:Y:S01]  /*22e0*/  UIADD3 UR4, UPT, UPT, UR4, 0x20, URZ ;  /* 0x0000002004047890 */ /* 0x000fe2000fffe0ff */
[----:B------:R-:W-:-:S03]  /*22f0*/  SHF.L.U32 R2, R17, 0x1f, RZ ;  /* 0x0000001f11027819 */ /* 0x000fc600000006ff */
[----:B------:R-:W-:-:S09]  /*2300*/  ULEA UR5, UR6, UR4, 0x3 ;  /* 0x0000000406057291 */ /* 0x000fd2000f8e18ff */
[----:B------:R-:W1:Y:S02]  /*2310*/  SYNCS.PHASECHK.TRANS64.TRYWAIT P0, [UR5], R2 ;  /* 0x00000002ff0075a7 */ /* 0x000e640008001105 */
[----:B-1----:R-:W-:Y:S05]  /*2320*/  @!P0 BRA `(.L_x_36) ;  /* 0x0000006c00348947 */ /* 0x002fea0003800000 */
.L_x_130:
[----:B------:R-:W-:-:S04]  /*2330*/  UIADD3 UR6, UPT, UPT, UR6, 0x1, URZ ;  /* 0x0000000106067890 */ /* 0x000fc8000fffe0ff */
[----:B------:R-:W-:-:S04]  /*2340*/  UISETP.NE.AND UP0, UPT, UR6, 0x4, UPT ;  /* 0x000000040600788c */ /* 0x000fc8000bf05270 */
[----:B------:R-:W-:Y:S02]  /*2350*/  USEL UR7, URZ, 0x1, UP0 ;  /* 0x00000001ff077887 */ /* 0x000fe40008000000 */
[----:B------:R-:W-:-:S04]  /*2360*/  USEL UR6, UR6, URZ, UP0 ;  /* 0x000000ff06067287 */ /* 0x000fc80008000000 */
[----:B------:R-:W-:Y:S01]  /*2370*/  ULEA UR5, UR6, UR4, 0x3 ;  /* 0x0000000406057291 */ /* 0x000fe2000f8e18ff */
[----:B-1----:R-:W-:-:S04]  /*2380*/  LOP3.LUT R2, R17, UR7, RZ, 0x3c, !PT ;  /* 0x0000000711027c12 */ /* 0x002fc8000f8e3cff */
[----:B------:R-:W-:-:S04]  /*2390*/  SHF.L.U32 R3, R2, 0x1f, RZ ;  /* 0x0000001f02037819 */ /* 0x000fc800000006ff */
[----:B------:R-:W1:Y:S02]  /*23a0*/  SYNCS.PHASECHK.TRANS64.TRYWAIT P0, [UR5], R3 ;  /* 0x00000003ff0075a7 */ /* 0x000e640008001105 */
[----:B-1----:R-:W-:Y:S05]  /*23b0*/  @!P0 BRA `(.L_x_37) ;  /* 0x0000006c00288947 */ /* 0x002fea0003800000 */
.L_x_132:
[----:B------:R-:W-:-:S04]  /*23c0*/  UIADD3 UR6, UPT, UPT, UR6, 0x1, URZ ;  /* 0x0000000106067890 */ /* 0x000fc8000fffe0ff */
[----:B------:R-:W-:-:S04]  /*23d0*/  UISETP.NE.AND UP0, UPT, UR6, 0x4, UPT ;  /* 0x000000040600788c */ /* 0x000fc8000bf05270 */
[----:B------:R-:W-:Y:S02]  /*23e0*/  USEL UR7, URZ, 0x1, UP0 ;  /* 0x00000001ff077887 */ /* 0x000fe40008000000 */
[----:B------:R-:W-:-:S04]  /*23f0*/  USEL UR6, UR6, URZ, UP0 ;  /* 0x000000ff06067287 */ /* 0x000fc80008000000 */
[----:B------:R-:W-:Y:S01]  /*2400*/  ULEA UR5, UR6, UR4, 0x3 ;  /* 0x0000000406057291 */ /* 0x000fe2000f8e18ff */
[----:B------:R-:W-:-:S04]  /*2410*/  LOP3.LUT R2, R2, UR7, RZ, 0x3c, !PT ;  /* 0x0000000702027c12 */ /* 0x000fc8000f8e3cff */
[----:B-1----:R-:W-:-:S04]  /*2420*/  SHF.L.U32 R3, R2, 0x1f, RZ ;  /* 0x0000001f02037819 */ /* 0x002fc800000006ff */
[----:B------:R-:W1:Y:S02]  /*2430*/  SYNCS.PHASECHK.TRANS64.TRYWAIT P0, [UR5], R3 ;  /* 0x00000003ff0075a7 */ /* 0x000e640008001105 */
[----:B-1----:R-:W-:Y:S05]  /*2440*/  @!P0 BRA `(.L_x_38) ;  /* 0x0000006c001c8947 */ /* 0x002fea0003800000 */
.L_x_134:
[----:B------:R-:W-:-:S04]  /*2450*/  UIADD3 UR6, UPT, UPT, UR6, 0x1, URZ ;  /* 0x0000000106067890 */ /* 0x000fc8000fffe0ff */
[----:B------:R-:W-:-:S04]  /*2460*/  UISETP.NE.AND UP0, UPT, UR6, 0x4, UPT ;  /* 0x000000040600788c */ /* 0x000fc8000bf05270 */
[----:B------:R-:W-:Y:S02]  /*2470*/  USEL UR5, URZ, 0x1, UP0 ;  /* 0x00000001ff057887 */ /* 0x000fe40008000000 */
[----:B------:R-:W-:-:S04]  /*2480*/  USEL UR6, UR6, URZ, UP0 ;  /* 0x000000ff06067287 */ /* 0x000fc80008000000 */
[----:B------:R-:W-:Y:S01]  /*2490*/  ULEA UR6, UR6, UR4, 0x3 ;  /* 0x0000000406067291 */ /* 0x000fe2000f8e18ff */
[----:B------:R-:W-:-:S04]  /*24a0*/  LOP3.LUT R2, R2, UR5, RZ, 0x3c, !PT ;  /* 0x0000000502027c12 */ /* 0x000fc8000f8e3cff */
[----:B------:R-:W-:Y:S01]  /*24b0*/  SHF.L.U32 R2, R2, 0x1f, RZ ;  /* 0x0000001f02027819 */ /* 0x000fe200000006ff */
[----:B-1--4-:R-:W-:-:S07]  /*24c0*/  IMAD.U32 R0, RZ, RZ, UR6 ;  /* 0x00000006ff007e24 */ /* 0x012fce000f8e00ff */
.L_x_39:
[----:B-1----:R1:W2:Y:S02]  /*24d0*/  SYNCS.PHASECHK.TRANS64.TRYWAIT P0, [R0+URZ], R2 ;  /* 0x00000002000075a7 */ /* 0x0022a400080011ff */
[----:B--2---:R-:W-:Y:S05]  /*24e0*/  @!P0 NANOSLEEP.SYNCS 0x989680 ;  /* 0x009896800000895d */ /* 0x004fea0003900000 */
[----:B------:R-:W2:Y:S02]  /*24f0*/  @!P0 SYNCS.PHASECHK.TRANS64 P0, [R0+URZ], R2 ;  /* 0x00000002000085a7 */ /* 0x000ea400080010ff */
[----:B--2---:R-:W-:Y:S05]  /*2500*/  @P0 EXIT ;  /* 0x000000000000094d */ /* 0x004fea0003800000 */
[----:B------:R-:W-:Y:S05]  /*2510*/  BRA `(.L_x_39) ;  /* 0xfffffffc00ec7947 */ /* 0x000fea000383ffff */
.L_x_17:
[----:B------:R-:W-:-:S04]  /*2520*/  UISETP.NE.AND UP1, UPT, UR37, URZ, UPT ;  /* 0x000000ff2500728c */ /* 0x000fc8000bf25270 */
[----:B------:R-:W-:-:S09]  /*2530*/  UISETP.NE.OR UP1, UPT, UR8, 0x1, UP1 ;  /* 0x000000010800788c */ /* 0x000fd20008f25670 */
[----:B------:R-:W-:Y:S05]  /*2540*/  BRA.U UP1, `(.L_x_40) ;  /* 0x0000000501487547 */ /* 0x000fea000b800000 */
[----:B------:R-:W-:Y:S01]  /*2550*/  ISETP.NE.AND P2, PT, R2, RZ, PT ;  /* 0x000000ff0200720c */ /* 0x000fe20003f45270 */
[----:B------:R-:W-:Y:S01]  /*2560*/  IMAD.MOV.U32 R12, RZ, RZ, 0x1 ;  /* 0x00000001ff0c7424 */ /* 0x000fe200078e00ff */
[----:B------:R-:W-:Y:S02]  /*2570*/  CS2R R10, SRZ ;  /* 0x00000000000a7805 */ /* 0x000fe4000001ff00 */
[----:B------:R-:W-:Y:S01]  /*2580*/  CS2R R8, SRZ ;  /* 0x0000000000087805 */ /* 0x000fe2000001ff00 */
[----:B------:R-:W-:Y:S01]  /*2590*/  UMOV UR4, 0x400 ;  /* 0x0000040000047882 */ /* 0x000fe20000000000 */
[----:B------:R-:W-:Y:S01]  /*25a0*/  UMOV UR6, URZ ;  /* 0x000000ff00067c82 */ /* 0x000fe20008000000 */
[----:B------:R-:W-:-:S12]  /*25b0*/  ULEA UR37, UR37, UR4, 0x18 ;  /* 0x0000000425257291 */ /* 0x000fd8000f8ec0ff */
.L_x_44:
[----:B------:R-:W-:Y:S02]  /*25c0*/  LEA R0, R8, UR37, 0x3 ;  /* 0x0000002508007c11 */ /* 0x000fe4000f8e18ff */
[----:B------:R-:W-:-:S03]  /*25d0*/  SHF.L.U32 R4, R9, 0x1f, RZ ;  /* 0x0000001f09047819 */ /* 0x000fc600000006ff */
[----:B------:R-:W-:Y:S01]  /*25e0*/  VIADD R5, R0, 0x100 ;  /* 0x0000010000057836 */ /* 0x000fe20000000000 */
[----:B------:R-:W1:Y:S02]  /*25f0*/  SYNCS.PHASECHK.TRANS64.TRYWAIT P0, [R0+URZ+0xf0], R4 ;  /* 0x0000f004000075a7 */ /* 0x000e6400080011ff */
[----:B-1----:R-:W-:Y:S05]  /*2600*/  @!P0 BRA `(.L_x_41) ;  /* 0x0000006800c48947 */ /* 0x002fea0003800000 */
.L_x_135:
[----:B------:R-:W-:Y:S01]  /*2610*/  ULEA UR5, UR6, UR37, 0x3 ;  /* 0x0000002506057291 */ /* 0x000fe2000f8e18ff */
[----:B-1----:R-:W-:Y:S01]  /*2620*/  PRMT R0, RZ, 0x654, R5 ;  /* 0x00000654ff007816 */ /* 0x002fe20000000005 */
[----:B------:R-:W-:Y:S01]  /*2630*/  @!P2 IMAD.MOV.U32 R4, RZ, RZ, 0x10 ;  /* 0x00000010ff04a424 */ /* 0x000fe200078e00ff */
[----:B------:R-:W-:Y:S01]  /*2640*/  SHF.L.U32 R5, R12, 0x1f, RZ ;  /* 0x0000001f0c057819 */ /* 0x000fe200000006ff */
[----:B------:R-:W-:Y:S01]  /*2650*/  UIADD3 UR4, UPT, UPT, UR5, 0x90, URZ ;  /* 0x0000009005047890 */ /* 0x000fe2000fffe0ff */
[----:B------:R1:W-:Y:S05]  /*2660*/  SYNCS.ARRIVE.TRANS64.RED.A1T0 RZ, [R0+URZ], RZ ;  /* 0x000000ff00ff79a7 */ /* 0x0003ea00081004ff */
[----:B------:R-:W-:Y:S01]  /*2670*/  IMAD.U32 R6, RZ, RZ, UR4 ;  /* 0x00000004ff067e24 */ /* 0x000fe2000f8e00ff */
[----:B------:R-:W2:Y:S04]  /*2680*/  SYNCS.PHASECHK.TRANS64.TRYWAIT P0, [UR5+0xa0], R5 ;  /* 0x0000a005ff0075a7 */ /* 0x000ea80008001105 */
[----:B------:R-:W-:Y:S01]  /*2690*/  PRMT R6, R2, 0x654, R6 ;  /* 0x0000065402067816 */ /* 0x000fe20000000006 */
[----:B-12---:R-:W-:Y:S06]  /*26a0*/  @!P0 BRA `(.L_x_42) ;  /* 0x0000006800b08947 */ /* 0x006fec0003800000 */
.L_x_137:
[----:B------:R-:W-:Y:S01]  /*26b0*/  ULEA UR4, UR6, UR37, 0x4 ;  /* 0x0000002506047291 */ /* 0x000fe2000f8e20ff */
[----:B------:R-:W-:Y:S01]  /*26c0*/  SEL R3, R6, R3, !P2 ;  /* 0x0000000306037207 */ /* 0x000fe20005000000 */
[----:B------:R-:W-:Y:S01]  /*26d0*/  UIADD3 UR5, UPT, UPT, UR5, 0x90, URZ ;  /* 0x0000009005057890 */ /* 0x000fe2000fffe0ff */
[----:B-1----:R-:W-:Y:S01]  /*26e0*/  LEA R0, R11, UR37, 0x3 ;  /* 0x000000250b007c11 */ /* 0x002fe2000f8e18ff */
[----:B------:R-:W-:Y:S01]  /*26f0*/  UIADD3 UR4, UPT, UPT, UR4, 0x120, URZ ;  /* 0x0000012004047890 */ /* 0x000fe2000fffe0ff */
[----:B------:R1:W-:Y:S01]  /*2700*/  @!P2 SYNCS.ARRIVE.TRANS64.RED RZ, [R3+URZ], R4 ;  /* 0x0000000403ffa9a7 */ /* 0x0003e200080004ff */
[----:B------:R-:W-:Y:S01]  /*2710*/  UIADD3 UR6, UPT, UPT, UR6, 0x1, URZ ;  /* 0x0000000106067890 */ /* 0x000fe2000fffe0ff */
[----:B------:R-:W-:-:S03]  /*2720*/  VIADD R8, R8, 0x1 ;  /* 0x0000000108087836 */ /* 0x000fc60000000000 */
[----:B------:R-:W-:Y:S02]  /*2730*/  UISETP.NE.AND UP0, UPT, UR6, 0x2, UPT ;  /* 0x000000020600788c */ /* 0x000fe4000bf05270 */
[----:B------:R-:W-:Y:S01]  /*2740*/  ISETP.NE.AND P0, PT, R8, 0x2, PT ;  /* 0x000000020800780c */ /* 0x000fe20003f05270 */
[----:B------:R-:W-:Y:S06]  /*2750*/  UGETNEXTWORKID.BROADCAST [UR4], [UR5] ;  /* 0x00000000040073ca */ /* 0x000fec0008000100 */
[----:B------:R-:W-:Y:S02]  /*2760*/  USEL UR4, URZ, 0x1, UP0 ;  /* 0x00000001ff047887 */ /* 0x000fe40008000000 */
[----:B------:R-:W-:-:S04]  /*2770*/  USEL UR6, UR6, URZ, UP0 ;  /* 0x000000ff06067287 */ /* 0x000fc80008000000 */
[----:B------:R-:W-:Y:S02]  /*2780*/  LOP3.LUT R12, R12, UR4, RZ, 0x3c, !PT ;  /* 0x000000040c0c7c12 */ /* 0x000fe4000f8e3cff */
[----:B-1----:R-:W-:-:S04]  /*2790*/  SHF.L.U32 R4, R10, 0x1f, RZ ;  /* 0x0000001f0a047819 */ /* 0x002fc800000006ff */
[----:B------:R-:W1:Y:S02]  /*27a0*/  SYNCS.PHASECHK.TRANS64.TRYWAIT P1, [R0+URZ+0x90], R4 ;  /* 0x00009004000075a7 */ /* 0x000e6400080211ff */
[----:B-1----:R-:W-:Y:S05]  /*27b0*/  @!P1 BRA `(.L_x_43) ;  /* 0x0000006800849947 */ /* 0x002fea0003800000 */
.L_x_138:
[C---:B-1----:R-:W-:Y:S01]  /*27c0*/  LEA R4, R11.reuse, UR37, 0x4 ;  /* 0x000000250b047c11 */ /* 0x042fe2000f8e20ff */
[----:B------:R-:W-:Y:S01]  /*27d0*/  VIADD R0, R0, 0xa0 ;  /* 0x000000a000007836 */ /* 0x000fe20000000000 */
[----:B------:R-:W-:Y:S01]  /*27e0*/  SEL R8, R8, RZ, P0 ;  /* 0x000000ff08087207 */ /* 0x000fe20000000000 */
[----:B------:R-:W-:-:S03]  /*27f0*/  VIADD R11, R11, 0x1 ;  /* 0x000000010b0b7836 */ /* 0x000fc60000000000 */
[----:B------:R-:W1:Y:S01]  /*2800*/  LDS.128 R4, [R4+0x120] ;  /* 0x0001200004047984 */ /* 0x000e620000000c00 */
[----:B------:R-:W-:Y:S02]  /*2810*/  PRMT R0, RZ, 0x654, R0 ;  /* 0x00000654ff007816 */ /* 0x000fe40000000000 */
[C---:B------:R-:W-:Y:S01]  /*2820*/  ISETP.NE.AND P1, PT, R11.reuse, 0x2, PT ;  /* 0x000000020b00780c */ /* 0x040fe20003f25270 */
[----:B------:R-:W-:Y:S01]  /*2830*/  @!PT LDS RZ, [RZ] ;  /* 0x00000000fffff984 */ /* 0x000fe20000000800 */
[----:B------:R-:W-:Y:S01]  /*2840*/  @!PT LDS RZ, [RZ] ;  /* 0x00000000fffff984 */ /* 0x000fe20000000800 */
[----:B------:R-:W-:Y:S01]  /*2850*/  @!PT LDS RZ, [RZ] ;  /* 0x00000000fffff984 */ /* 0x000fe20000000800 */
[----:B------:R-:W-:Y:S01]  /*2860*/  @!PT LDS RZ, [RZ] ;  /* 0x00000000fffff984 */ /* 0x000fe20000000800 */
[----:B------:R2:W-:Y:S06]  /*2870*/  MEMBAR.ALL.CTA ;  /* 0x0000000000007992 */ /* 0x0005ec0000008000 */
[----:B--2---:R-:W2:Y:S01]  /*2880*/  FENCE.VIEW.ASYNC.S ;  /* 0x00000000000073c6 */ /* 0x004ea20000000000 */
[----:B------:R-:W-:Y:S01]  /*2890*/  SEL R11, R11, RZ, P1 ;  /* 0x000000ff0b0b7207 */ /* 0x000fe20000800000 */
[----:B--2---:R2:W-:Y:S01]  /*28a0*/  SYNCS.ARRIVE.TRANS64.RED.A1T0 RZ, [R0+URZ], RZ ;  /* 0x000000ff00ff79a7 */ /* 0x0045e200081004ff */
[----:B-1----:R-:W-:-:S02]  /*28b0*/  LOP3.LUT P3, RZ, R6, 0x1, RZ, 0xc0, !PT ;  /* 0x0000000106ff7812 */ /* 0x002fc4000786c0ff */
[----:B------:R-:W-:-:S04]  /*28c0*/  SEL R4, RZ, 0x1, P1 ;  /* 0x00000001ff047807 */ /* 0x000fc80000800000 */
[----:B------:R-:W-:Y:S02]  /*28d0*/  LOP3.LUT R10, R10, R4, RZ, 0x3c, !PT ;  /* 0x000000040a0a7212 */ /* 0x000fe400078e3cff */
[----:B--2---:R-:W-:-:S04]  /*28e0*/  SEL R0, RZ, 0x1, P0 ;  /* 0x00000001ff007807 */ /* 0x004fc80000000000 */
[----:B------:R-:W-:Y:S01]  /*28f0*/  LOP3.LUT R9, R9, R0, RZ, 0x3c, !PT ;  /* 0x0000000009097212 */ /* 0x000fe200078e3cff */
[----:B------:R-:W-:Y:S06]  /*2900*/  @P3 BRA `(.L_x_44) ;  /* 0xfffffffc002c3947 */ /* 0x000fec000383ffff */
[----:B------:R-:W-:Y:S01]  /*2910*/  ULEA UR5, UR6, UR37, 0x3 ;  /* 0x0000002506057291 */ /* 0x000fe2000f8e18ff */
[----:B------:R-:W-:-:S08]  /*2920*/  SHF.L.U32 R2, R12, 0x1f, RZ ;  /* 0x0000001f0c027819 */ /* 0x000fd000000006ff */
[----:B------:R-:W1:Y:S02]  /*2930*/  SYNCS.PHASECHK.TRANS64 P0, [UR5+0xa0], R2 ;  /* 0x0000a002ff0075a7 */ /* 0x000e640008001005 */
[----:B-1----:R-:W-:Y:S05]  /*2940*/  @P0 BRA `(.L_x_45) ;  /* 0x0000000000080947 */ /* 0x002fea0003800000 */
[----:B------:R-:W1:Y:S02]  /*2950*/  SYNCS.PHASECHK.TRANS64.TRYWAIT P0, [UR5+0xa0], R2 ;  /* 0x0000a002ff0075a7 */ /* 0x000e640008001105 */
[----:B-1----:R-:W-:Y:S05]  /*2960*/  @!P0 BRA `(.L_x_46) ;  /* 0x00000068002c8947 */ /* 0x002fea0003800000 */
.L_x_45:
[----:B------:R-:W-:-:S04]  /*2970*/  UIADD3 UR4, UPT, UPT, UR6, 0x1, URZ ;  /* 0x0000000106047890 */ /* 0x000fc8000fffe0ff */
[----:B------:R-:W-:-:S04]  /*2980*/  UISETP.NE.AND UP0, UPT, UR4, 0x2, UPT ;  /* 0x000000020400788c */ /* 0x000fc8000bf05270 */
[----:B------:R-:W-:Y:S02]  /*2990*/  USEL UR7, URZ, 0x1, UP0 ;  /* 0x00000001ff077887 */ /* 0x000fe40008000000 */
[----:B------:R-:W-:-:S04]  /*29a0*/  USEL UR4, UR4, URZ, UP0 ;  /* 0x000000ff04047287 */ /* 0x000fc80008000000 */
[----:B------:R-:W-:Y:S01]  /*29b0*/  ULEA UR4, UR4, UR37, 0x3 ;  /* 0x0000002504047291 */ /* 0x000fe2000f8e18ff */
[----:B-1----:R-:W-:-:S04]  /*29c0*/  LOP3.LUT R2, R12, UR7, RZ, 0x3c, !PT ;  /* 0x000000070c027c12 */ /* 0x002fc8000f8e3cff */
[----:B------:R-:W-:-:S04]  /*29d0*/  SHF.L.U32 R0, R2, 0x1f, RZ ;  /* 0x0000001f02007819 */ /* 0x000fc800000006ff */
[----:B------:R-:W1:Y:S02]  /*29e0*/  SYNCS.PHASECHK.TRANS64 P0, [UR4+0xa0], R0 ;  /* 0x0000a000ff0075a7 */ /* 0x000e640008001004 */
[----:B-1----:R-:W-:Y:S05]  /*29f0*/  @P0 EXIT ;  /* 0x000000000000094d */ /* 0x002fea0003800000 */
[----:B------:R-:W-:Y:S02]  /*2a00*/  SHF.L.U32 R2, R2, 0x1f, RZ ;  /* 0x0000001f02027819 */ /* 0x000fe400000006ff */
[----:B------:R-:W-:-:S07]  /*2a10*/  MOV R0, UR4 ;  /* 0x0000000400007c02 */ /* 0x000fce0008000f00 */
.L_x_47:
[----:B-1----:R1:W2:Y:S02]  /*2a20*/  SYNCS.PHASECHK.TRANS64.TRYWAIT P0, [R0+URZ+0xa0], R2 ;  /* 0x0000a002000075a7 */ /* 0x0022a400080011ff */
[----:B--2---:R-:W-:Y:S05]  /*2a30*/  @!P0 NANOSLEEP.SYNCS 0x989680 ;  /* 0x009896800000895d */ /* 0x004fea0003900000 */
[----:B------:R-:W2:Y:S02]  /*2a40*/  @!P0 SYNCS.PHASECHK.TRANS64 P0, [R0+URZ+0xa0], R2 ;  /* 0x0000a002000085a7 */ /* 0x000ea400080010ff */
[----:B--2---:R-:W-:Y:S05]  /*2a50*/  @P0 EXIT ;  /* 0x000000000000094d */ /* 0x004fea0003800000 */
[----:B------:R-:W-:Y:S05]  /*2a60*/  BRA `(.L_x_47) ;  /* 0xfffffffc00ec7947 */ /* 0x000fea000383ffff */
.L_x_40:
[----:B------:R-:W-:-:S09]  /*2a70*/  UISETP.NE.AND UP1, UPT, UR8, URZ, UPT ;  /* 0x000000ff0800728c */ /* 0x000fd2000bf25270 */
[----:B------:R-:W-:Y:S05]  /*2a80*/  BRA.U UP1, `(.L_x_48) ;  /* 0x0000000d01787547 */ /* 0x000fea000b800000 */
[----:B------:R-:W-:Y:S01]  /*2a90*/  UMOV UR4, 0x40 ;  /* 0x0000004000047882 */ /* 0x000fe20000000000 */
[----:B------:R-:W-:Y:S01]  /*2aa0*/  NOP ;  /* 0x0000000000007918 */ /* 0x000fe20000000000 */
[----:B------:R-:W-:Y:S01]  /*2ab0*/  ULEA UR4, UR37, UR4, 0x18 ;  /* 0x0000000425047291 */ /* 0x000fe2000f8ec0ff */
[----:B------:R-:W-:Y:S02]  /*2ac0*/  UMOV UR5, 0x400 ;  /* 0x0000040000057882 */ /* 0x000fe40000000000 */
[----:B------:R-:W-:-:S06]  /*2ad0*/  ULEA UR37, UR37, UR5, 0x18 ;  /* 0x0000000525257291 */ /* 0x000fcc000f8ec0ff */
[----:B------:R-:W1:Y:S02]  /*2ae0*/  LDS.U8 R0, [UR4+0x1c] ;  /* 0x00001c04ff007984 */ /* 0x000e640008000000 */
[----:B-1----:R-:W-:-:S13]  /*2af0*/  ISETP.NE.AND P0, PT, R0, RZ, PT ;  /* 0x000000ff0000720c */ /* 0x002fda0003f05270 */
[----:B------:R-:W-:Y:S05]  /*2b00*/  @P0 BRA `(.L_x_49) ;  /* 0x0000000000580947 */ /* 0x000fea0003800000 */
[----:B------:R-:W-:-:S13]  /*2b10*/  ELECT P0, URZ, PT ;  /* 0x0000000000ff782f */ /* 0x000fda0003800000 */
[----:B------:R-:W-:Y:S05]  /*2b20*/  @!P0 BRA `(.L_x_50) ;  /* 0x0000000000608947 */ /* 0x000fea0003800000 */
[----:B------:R-:W-:Y:S01]  /*2b30*/  UMOV UR5, 0x10 ;  /* 0x0000001000057882 */ /* 0x000fe20000000000 */
[----:B------:R-:W-:Y:S01]  /*2b40*/  HFMA2 R0, -RZ, RZ, 0, 5.9604644775390625e-08 ;  /* 0x00000001ff007431 */ /* 0x000fe200000001ff */
[----:B------:R-:W-:-:S03]  /*2b50*/  MOV R2, 0xffff ;  /* 0x0000ffff00027802 */ /* 0x000fc60000000f00 */
[----:B------:R-:W-:Y:S04]  /*2b60*/  DEPBAR.LE SB1, 0x36 ;  /* 0x00009d800000791a */ /* 0x000fe80000000000 */
[----:B------:R-:W1:Y:S02]  /*2b70*/  UTCATOMSWS.FIND_AND_SET.ALIGN UP0, UR5, UR5 ;  /* 0x00000005000575e3 */ /* 0x000e640008000800 */
[----:B-1----:R-:W-:Y:S01]  /*2b80*/  MOV R3, UR5 ;  /* 0x0000000500037c02 */ /* 0x002fe20008000f00 */
[----:B------:R-:W-:Y:S06]  /*2b90*/  BRA.U UP0, `(.L_x_51) ;  /* 0x0000000100187547 */ /* 0x000fec000b800000 */
.L_x_52:
[----:B------:R-:W-:Y:S05]  /*2ba0*/  NANOSLEEP 0x64 ;  /* 0x000000640000795d */ /* 0x000fea0003800000 */
[----:B------:R-:W-:-:S05]  /*2bb0*/  UMOV UR5, 0x10 ;  /* 0x0000001000057882 */ /* 0x000fca0000000000 */
[----:B------:R-:W-:Y:S04]  /*2bc0*/  DEPBAR.LE SB1, 0x36 ;  /* 0x00009d800000791a */ /* 0x000fe80000000000 */
[----:B------:R-:W1:Y:S02]  /*2bd0*/  UTCATOMSWS.FIND_AND_SET.ALIGN UP0, UR5, UR5 ;  /* 0x00000005000575e3 */ /* 0x000e640008000800 */
[----:B-1----:R-:W-:Y:S01]  /*2be0*/  MOV R3, UR5 ;  /* 0x0000000500037c02 */ /* 0x002fe20008000f00 */
[----:B------:R-:W-:Y:S05]  /*2bf0*/  BRA.U !UP0, `(.L_x_52) ;  /* 0xfffffffd08e87547 */ /* 0x000fea000b83ffff */
.L_x_51:
[-C--:B------:R-:W-:Y:S02]  /*2c00*/  SHF.L.U32 R2, R2, R3.reuse, RZ ;  /* 0x0000000302027219 */ /* 0x080fe400000006ff */
[----:B------:R-:W-:Y:S01]  /*2c10*/  SHF.L.U32 R0, R0, R3, RZ ;  /* 0x0000000300007219 */ /* 0x000fe200000006ff */
[----:B------:R-:W-:Y:S02]  /*2c20*/  IMAD.SHL.U32 R3, R3, 0x20, RZ ;  /* 0x0000002003037824 */ /* 0x000fe400078e00ff */
[----:B------:R1:W-:Y:S04]  /*2c30*/  ATOMS.OR RZ, [UR4+0x14], R2 ;  /* 0x00001402ffff798c */ /* 0x0003e8000b000004 */
[----:B------:R1:W-:Y:S04]  /*2c40*/  ATOMS.OR RZ, [UR4+0x18], R0 ;  /* 0x00001800ffff798c */ /* 0x0003e8000b000004 */
[----:B------:R1:W-:Y:S01]  /*2c50*/  STS [UR37+0x140], R3 ;  /* 0x00014003ff007988 */ /* 0x0003e20008000825 */
[----:B------:R-:W-:Y:S05]  /*2c60*/  BRA `(.L_x_50) ;  /* 0x0000000000107947 */ /* 0x000fea0003800000 */
.L_x_49:
[----:B------:R-:W-:Y:S02]  /*2c70*/  MOV R0, 0xffffffff ;  /* 0xffffffff00007802 */ /* 0x000fe40000000f00 */
[----:B------:R-:W-:-:S03]  /*2c80*/  MOV R2, 0x2cb0 ;  /* 0x00002cb000027802 */ /* 0x000fc60000000f00 */
[----:B------:R1:W-:Y:S04]  /*2c90*/  STS [UR37+0x140], R0 ;  /* 0x00014000ff007988 */ /* 0x0003e80008000825 */
[----:B-1-3-5:R-:W-:Y:S05]  /*2ca0*/  CALL.REL.NOINC `($__internal_1_$__cuda_sm10x_tcgen05_guardrail_trap_phase_invalid_during_alloc) ;  /* 0x0000006c00707944 */ /* 0x02afea0003c00000 */
.L_x_50:
[----:B------:R-:W-:Y:S05]  /*2cb0*/  WARPSYNC.ALL ;  /* 0x0000000000007948 */ /* 0x000fea0003800000 */
[----:B------:R-:W2:Y:S01]  /*2cc0*/  S2UR UR6, SR_CgaCtaId ;  /* 0x00000000000679c3 */ /* 0x000ea20000008800 */
[----:B------:R-:W-:Y:S01]  /*2cd0*/  UMOV UR4, 0x400 ;  /* 0x0000040000047882 */ /* 0x000fe20000000000 */
[----:B------:R-:W-:-:S06]  /*2ce0*/  NOP ;  /* 0x0000000000007918 */ /* 0x000fcc0000000000 */
[----:B------:R-:W-:Y:S06]  /*2cf0*/  BAR.ARV 0x6, 0xa0 ;  /* 0x0182800000007b1d */ /* 0x000fec0000002000 */
[----:B------:R-:W4:Y:S01]  /*2d00*/  LDCU UR7, c[0x0][0x38c] ;  /* 0x00007180ff0777ac */ /* 0x000f220008000800 */
[----:B------:R-:W-:Y:S01]  /*2d10*/  IMAD.MOV.U32 R11, RZ, RZ, 0x1 ;  /* 0x00000001ff0b7424 */ /* 0x000fe200078e00ff */
[----:B------:R-:W-:Y:S01]  /*2d20*/  CS2R R8, SRZ ;  /* 0x0000000000087805 */ /* 0x000fe2000001ff00 */
[----:B------:R-:W-:Y:S01]  /*2d30*/  IMAD.MOV.U32 R10, RZ, RZ, RZ ;  /* 0x000000ffff0a7224 */ /* 0x000fe200078e00ff */
[----:B------:R-:W-:Y:S01]  /*2d40*/  UMOV UR18, URZ ;  /* 0x000000ff00127c82 */ /* 0x000fe20008000000 */
[----:B------:R-:W-:Y:S01]  /*2d50*/  UMOV UR17, URZ ;  /* 0x000000ff00117c82 */ /* 0x000fe20008000000 */
[----:B------:R-:W-:Y:S01]  /*2d60*/  UMOV UR20, 0x0 ;  /* 0x0000000000147882 */ /* 0x000fe20000000000 */
[----:B------:R-:W-:Y:S01]  /*2d70*/  UMOV UR21, 0x4400010 ;  /* 0x0440001000157882 */ /* 0x000fe20000000000 */
[----:B--2---:R-:W-:Y:S01]  /*2d80*/  ULEA UR6, UR6, UR4, 0x18 ;  /* 0x0000000406067291 */ /* 0x004fe2000f8ec0ff */
[----:B------:R-:W2:Y:S03]  /*2d90*/  LDCU UR4, c[0x0][0x38c] ;  /* 0x00007180ff0477ac */ /* 0x000ea60008000800 */
[----:B------:R-:W-:-:S02]  /*2da0*/  UIADD3 UR11, UPT, UPT, UR6, 0x6400, URZ ;  /* 0x00006400060b7890 */ /* 0x000fc4000fffe0ff */
[----:B----4-:R-:W-:-:S03]  /*2db0*/  UIADD3 UR7, UPT, UPT, UR7, 0x1f, URZ ;  /* 0x0000001f07077890 */ /* 0x010fc6000fffe0ff */
[----:B-1----:R-:W1:Y:S01]  /*2dc0*/  LDS R0, [UR6+0x140] ;  /* 0x00014006ff007984 */ /* 0x002e620008000800 */
[----:B------:R-:W-:Y:S02]  /*2dd0*/  UIADD3 UR12, UPT, UPT, UR6, 0x8400, URZ ;  /* 0x00008400060c7890 */ /* 0x000fe4000fffe0ff */
[----:B------:R-:W-:Y:S02]  /*2de0*/  USHF.R.S32.HI UR5, URZ, 0x1f, UR7 ;  /* 0x0000001fff057899 */ /* 0x000fe40008011407 */
[----:B------:R-:W-:Y:S02]  /*2df0*/  USHF.R.U32.HI UR11, URZ, 0x4, UR11 ;  /* 0x00000004ff0b7899 */ /* 0x000fe4000801160b */
[----:B------:R-:W-:Y:S02]  /*2e00*/  ULEA.HI UR5, UR5, UR7, URZ, 0x5 ;  /* 0x0000000705057291 */ /* 0x000fe4000f8f28ff */
[----:B------:R-:W-:Y:S02]  /*2e10*/  USHF.R.U32.HI UR12, URZ, 0x4, UR12 ;  /* 0x00000004ff0c7899 */ /* 0x000fe4000801160c */
[----:B------:R-:W-:-:S02]  /*2e20*/  USHF.R.S32.HI UR5, URZ, 0x5, UR5 ;  /* 0x00000005ff057899 */ /* 0x000fc40008011405 */
[----:B------:R-:W-:Y:S02]  /*2e30*/  ULOP3.LUT UR11, UR11, 0x3fff, URZ, 0xc0, !UPT ;  /* 0x00003fff0b0b7892 */ /* 0x000fe4000f8ec0ff */
[----:B------:R-:W-:Y:S02]  /*2e40*/  UISETP.LT.AND UP0, UPT, UR5, 0x1, UPT ;  /* 0x000000010500788c */ /* 0x000fe4000bf01270 */
[----:B------:R-:W-:Y:S02]  /*2e50*/  ULOP3.LUT UR12, UR12, 0x3fff, URZ, 0xc0, !UPT ;  /* 0x00003fff0c0c7892 */ /* 0x000fe4000f8ec0ff */
[----:B------:R-:W-:Y:S02]  /*2e60*/  USEL UR10, UR5, 0x1, !UP0 ;  /* 0x00000001050a7887 */ /* 0x000fe4000c000000 */
[----:B------:R-:W-:Y:S02]  /*2e70*/  ULOP3.LUT UR11, UR11, 0x10000, URZ, 0xfc, !UPT ;  /* 0x000100000b0b7892 */ /* 0x000fe4000f8efcff */
[----:B------:R-:W-:-:S02]  /*2e80*/  ULOP3.LUT UR12, UR12, 0x10000, URZ, 0xfc, !UPT ;  /* 0x000100000c0c7892 */ /* 0x000fc4000f8efcff */
[----:B------:R-:W-:Y:S02]  /*2e90*/  UIADD3 UR10, UPT, UPT, -UR10, URZ, URZ ;  /* 0x000000ff0a0a7290 */ /* 0x000fe4000fffe1ff */
[----:B--2---:R-:W-:Y:S01]  /*2ea0*/  UISETP.GE.AND UP3, UPT, UR4, 0x1, UPT ;  /* 0x000000010400788c */ /* 0x004fe2000bf66270 */
[----:B-1----:R-:W-:-:S15]  /*2eb0*/  R2UR UR19, R0 ;  /* 0x00000000001372ca */ /* 0x002fde00000e0000 */
.L_x_59:
[----:B------:R-:W-:Y:S02]  /*2ec0*/  LEA R0, R10, UR6, 0x3 ;  /* 0x000000060a007c11 */ /* 0x000fe4000f8e18ff */
[----:B------:R-:W-:Y:S02]  /*2ed0*/  SHF.L.U32 R2, R9, 0x1f, RZ ;  /* 0x0000001f09027819 */ /* 0x000fe400000006ff */
[----:B------:R-:W-:Y:S01]  /*2ee0*/  PLOP3.LUT P0, PT, PT, PT, UP3, 0x80, 0x8 ;  /* 0x000000000008781c */ /* 0x000fe20003f0f038 */
[----:B------:R-:W-:Y:S01]  /*2ef0*/  VIADD R3, R0, 0xa0 ;  /* 0x000000a000037836 */ /* 0x000fe20000000000 */
[----:B-1----:R-:W1:Y:S02]  /*2f00*/  SYNCS.PHASECHK.TRANS64.TRYWAIT P1, [R0+URZ+0x90], R2 ;  /* 0x00009002000075a7 */ /* 0x002e6400080211ff */
[----:B-1--4-:R-:W-:Y:S09]  /*2f10*/  @!P1 BRA `(.L_x_53) ;  /* 0x0000006000d89947 */ /* 0x012ff20003800000 */
.L_x_140:
[----:B------:R-:W-:Y:S01]  /*2f20*/  LEA R4, R10, UR6, 0x4 ;  /* 0x000000060a047c11 */ /* 0x000fe2000f8e20ff */
[----:B------:R-:W-:Y:S01]  /*2f30*/  @UP3 ULEA UR4, UR17, UR6, 0x3 ;  /* 0x0000000611043291 */ /* 0x000fe2000f8e18ff */
[----:B------:R-:W-:Y:S01]  /*2f40*/  PLOP3.LUT P2, PT, PT, PT, PT, 0x80, 0x8 ;  /* 0x000000000008781c */ /* 0x000fe20003f4f070 */
[----:B------:R-:W-:Y:S01]  /*2f50*/  ULEA UR9, UR18, UR6, 0x3 ;  /* 0x0000000612097291 */ /* 0x000fe2000f8e18ff */
[----:B------:R-:W-:Y:S02]  /*2f60*/  PRMT R3, RZ, 0x654, R3 ;  /* 0x00000654ff037816 */ /* 0x000fe40000000003 */
[----:B------:R-:W2:Y:S01]  /*2f70*/  LDS.128 R4, [R4+0x120] ;  /* 0x0001200004047984 */ /* 0x000ea20000000c00 */
[----:B-1----:R-:W-:Y:S02]  /*2f80*/  @P0 SHF.L.U32 R2, R8, 0x1f, RZ ;  /* 0x0000001f08020819 */ /* 0x002fe400000006ff */
[----:B------:R-:W-:Y:S01]  /*2f90*/  SHF.L.U32 R0, R11, 0x1f, RZ ;  /* 0x0000001f0b007819 */ /* 0x000fe200000006ff */
[----:B------:R-:W-:Y:S01]  /*2fa0*/  @!PT LDS RZ, [RZ] ;  /* 0x00000000fffff984 */ /* 0x000fe20000000800 */
[----:B------:R-:W-:Y:S01]  /*2fb0*/  @!PT LDS RZ, [RZ] ;  /* 0x00000000fffff984 */ /* 0x000fe20000000800 */
[----:B------:R-:W-:Y:S01]  /*2fc0*/  @!PT LDS RZ, [RZ] ;  /* 0x00000000fffff984 */ /* 0x000fe20000000800 */
[----:B------:R-:W-:Y:S01]  /*2fd0*/  @!PT LDS RZ, [RZ] ;  /* 0x00000000fffff984 */ /* 0x000fe20000000800 */
[----:B------:R1:W-:Y:S06]  /*2fe0*/  MEMBAR.ALL.CTA ;  /* 0x0000000000007992 */ /* 0x0003ec0000008000 */
[----:B-1----:R-:W1:Y:S02]  /*2ff0*/  FENCE.VIEW.ASYNC.S ;  /* 0x00000000000073c6 */ /* 0x002e640000000000 */
[----:B-1----:R1:W-:Y:S01]  /*3000*/  SYNCS.ARRIVE.TRANS64.RED.A1T0 RZ, [R3+URZ], RZ ;  /* 0x000000ff03ff79a7 */ /* 0x0023e200081004ff */
[----:B------:R1:W4:Y:S01]  /*3010*/  @P0 SYNCS.PHASECHK.TRANS64.TRYWAIT P2, [UR4], R2 ;  /* 0x00000002ff0005a7 */ /* 0x0003220008041104 */
[----:B--2---:R-:W-:Y:S01]  /*3020*/  LOP3.LUT P1, RZ, R6, 0x1, RZ, 0xc0, !PT ;  /* 0x0000000106ff7812 */ /* 0x004fe2000782c0ff */
[----:B------:R-:W2:Y:S02]  /*3030*/  SYNCS.PHASECHK.TRANS64.TRYWAIT P0, [UR9+0xd0], R0 ;  /* 0x0000d000ff0075a7 */ /* 0x000ea40008001109 */
[----:B-12-4-:R-:W-:Y:S10]  /*3040*/  @!P0 BRA `(.L_x_54) ;  /* 0x0000006000a08947 */ /* 0x016ff40003800000 */
.L_x_142:
[----:B------:R-:W-:Y:S01]  /*3050*/  IADD3 R10, PT, PT, R10, 0x1, RZ ;  /* 0x000000010a0a7810 */ /* 0x000fe20007ffe0ff */
[----:B------:R-:W-:Y:S06]  /*3060*/  BRA.U !UP3, `(.L_x_55) ;  /* 0x000000010ba07547 */ /* 0x000fec000b800000 */
[----:B------:R-:W-:Y:S02]  /*3070*/  ULEA.HI UR8, UR18, UR18, URZ, 0x1 ;  /* 0x0000001212087291 */ /* 0x000fe4000f8f08ff */
[----:B------:R-:W-:Y:S02]  /*3080*/  UPLOP3.LUT UP4, UPT, UPT, UPT, UPT, 0x40, 0x4 ;  /* 0x000000000004789c */ /* 0x000fe40003f8e870 */
[----:B------:R-:W-:Y:S02]  /*3090*/  USHF.L.U32 UR4, UR8, 0x7, URZ ;  /* 0x0000000708047899 */ /* 0x000fe400080006ff */
[----:B------:R-:W-:Y:S02]  /*30a0*/  ULOP3.LUT UR8, UR8, 0xffe, URZ, 0xc0, !UPT ;  /* 0x00000ffe08087892 */ /* 0x000fe4000f8ec0ff */
[----:B------:R-:W-:Y:S02]  /*30b0*/  ULOP3.LUT UR4, UR4, 0xffffff00, URZ, 0xc0, !UPT ;  /* 0xffffff0004047892 */ /* 0x000fe4000f8ec0ff */
[----:B------:R-:W-:-:S02]  /*30c0*/  UIADD3 UR8, UPT, UPT, -UR8, UR18, URZ ;  /* 0x0000001208087290 */ /* 0x000fc4000fffe1ff */
[----:B------:R-:W-:Y:S01]  /*30d0*/  UIADD3 UR4, UPT, UPT, UR19, UR4, URZ ;  /* 0x0000000413047290 */ /* 0x000fe2000fffe0ff */
[----:B------:R-:W-:Y:S01]  /*30e0*/  UMOV UR16, UR10 ;  /* 0x0000000a00107c82 */ /* 0x000fe20008000000 */
[----:B------:R-:W-:Y:S02]  /*30f0*/  UMOV UR15, UR5 ;  /* 0x00000005000f7c82 */ /* 0x000fe40008000000 */
[----:B------:R-:W-:Y:S01]  /*3100*/  ULEA UR8, UR8, UR4, 0x14 ;  /* 0x0000000408087291 */ /* 0x000fe2000f8ea0ff */
[----:B------:R-:W-:-:S11]  /*3110*/  UMOV UR14, UR17 ;  /* 0x00000011000e7c82 */ /* 0x000fd60008000000 */
.L_x_58:
[----:B------:R-:W-:Y:S02]  /*3120*/  UIADD3 UR16, UPT, UPT, UR16, 0x1, URZ ;  /* 0x0000000110107890 */ /* 0x000fe4000fffe0ff */
[----:B--2---:R-:W-:Y:S02]  /*3130*/  ULEA UR7, UR14, UR6, 0x3 ;  /* 0x000000060e077291 */ /* 0x004fe4000f8e18ff */
[----:B------:R-:W-:Y:S01]  /*3140*/  UISETP.NE.AND UP0, UPT, UR16, URZ, UPT ;  /* 0x000000ff1000728c */ /* 0x000fe2000bf05270 */
[----:B----4-:R-:W-:Y:S10]  /*3150*/  @P2 BRA `(.L_x_56) ;  /* 0x00000000000c2947 */ /* 0x010ff40003800000 */
[----:B-1----:R-:W-:Y:S04]  /*3160*/  SHF.L.U32 R2, R8, 0x1f, RZ ;  /* 0x0000001f08027819 */ /* 0x002fe800000006ff */
[----:B------:R-:W1:Y:S02]  /*3170*/  SYNCS.PHASECHK.TRANS64.TRYWAIT P0, [UR7], R2 ;  /* 0x00000002ff0075a7 */ /* 0x000e640008001107 */
[----:B-1----:R-:W-:Y:S05]  /*3180*/  @!P0 BRA `(.L_x_57) ;  /* 0x0000006000688947 */ /* 0x002fea0003800000 */
.L_x_56:
[----:B------:R-:W-:Y:S01]  /*3190*/  UISETP.NE.AND UP1, UPT, UR15, 0x1, UPT ;  /* 0x000000010f00788c */ /* 0x000fe2000bf25270 */
[----:B------:R-:W-:Y:S01]  /*31a0*/  PLOP3.LUT P2, PT, PT, PT, PT, 0x80, 0x8 ;  /* 0x000000000008781c */ /* 0x000fe20003f4f070 */
[----:B------:R-:W-:Y:S02]  /*31b0*/  UIADD3 UR17, UPT, UPT, UR14, 0x1, URZ ;  /* 0x000000010e117890 */ /* 0x000fe4000fffe0ff */
[----:B------:R-:W-:Y:S02]  /*31c0*/  ULEA UR22, UR14, UR12, 0x9 ;  /* 0x0000000c0e167291 */ /* 0x000fe4000f8e48ff */
[----:B------:R-:W-:Y:S01]  /*31d0*/  UISETP.NE.AND UP2, UPT, UR17, 0x4, UPT ;  /* 0x000000041100788c */ /* 0x000fe2000bf45270 */
[----:B------:R-:W-:Y:S01]  /*31e0*/  PLOP3.LUT P0, PT, PT, PT, UP1, 0x80, 0x8 ;  /* 0x000000000008781c */ /* 0x000fe20003f0f018 */
[----:B------:R-:W-:Y:S02]  /*31f0*/  ULEA UR24, UR14, UR11, 0x7 ;  /* 0x0000000b0e187291 */ /* 0x000fe4000f8e38ff */
[----:B------:R-:W-:Y:S02]  /*3200*/  USEL UR13, URZ, 0x1, UP2 ;  /* 0x00000001ff0d7887 */ /* 0x000fe40009000000 */
[----:B------:R-:W-:Y:S02]  /*3210*/  USEL UR17, UR17, URZ, UP2 ;  /* 0x000000ff11117287 */ /* 0x000fe40009000000 */
[----:B------:R-:W-:Y:S02]  /*3220*/  UIADD3 UR7, UPT, UPT, UR7, 0x20, URZ ;  /* 0x0000002007077890 */ /* 0x000fe4000fffe0ff */
[----:B------:R-:W-:Y:S01]  /*3230*/  @UP1 ULEA UR4, UR17, UR6, 0x3 ;  /* 0x0000000611041291 */ /* 0x000fe2000f8e18ff */
[----:B------:R-:W-:Y:S01]  /*3240*/  LOP3.LUT R8, R8, UR13, RZ, 0x3c, !PT ;  /* 0x0000000d08087c12 */ /* 0x000fe2000f8e3cff */
[----:B------:R-:W-:Y:S01]  /*3250*/  UMOV UR23, 0xc0004010 ;  /* 0xc000401000177882 */ /* 0x000fe20000000000 */
[----:B------:R-:W-:Y:S01]  /*3260*/  UMOV UR25, 0xc0004010 ;  /* 0xc000401000197882 */ /* 0x000fe20000000000 */
[----:B------:R-:W-:Y:S01]  /*3270*/  UIADD3 UR15, UPT, UPT, UR15, -0x1, URZ ;  /* 0xffffffff0f0f7890 */ /* 0x000fe2000fffe0ff */
[----:B-1----:R-:W-:Y:S01]  /*3280*/  @P0 SHF.L.U32 R0, R8, 0x1f, RZ ;  /* 0x0000001f08000819 */ /* 0x002fe200000006ff */
[----:B------:R-:W-:Y:S03]  /*3290*/  UMOV UR14, UR17 ;  /* 0x00000011000e7c82 */ /* 0x000fe60008000000 */
[----:B------:R2:W4:Y:S01]  /*32a0*/  @P0 SYNCS.PHASECHK.TRANS64.TRYWAIT P2, [UR4], R0 ;  /* 0x00000000ff0005a7 */ /* 0x0005220008041104 */
[----:B------:R2:W-:Y:S01]  /*32b0*/  UTCQMMA gdesc[UR24], gdesc[UR22], tmem[UR8], tmem[UR20], idesc[UR21], UP4 ;  /* 0x00ff1416180075ea */ /* 0x0005e2000a000308 */
[----:B------:R-:W-:Y:S01]  /*32c0*/  UPLOP3.LUT UP4, UPT, UPT, UPT, UPT, 0x80, 0x8 ;  /* 0x000000000008789c */ /* 0x000fe20003f8f070 */
[----:B------:R2:W-:Y:S01]  /*32d0*/  UTCBAR [UR7], URZ ;  /* 0x000000ff070073e9 */ /* 0x0005e200080000ff */
[----:B------:R-:W-:Y:S09]  /*32e0*/  BRA.U UP0, `(.L_x_58) ;  /* 0xfffffffd008c7547 */ /* 0x000ff2000b83ffff */
.L_x_55:
[----:B------:R-:W-:Y:S01]  /*32f0*/  UIADD3 UR18, UPT, UPT, UR18, 0x1, URZ ;  /* 0x0000000112127890 */ /* 0x000fe2000fffe0ff */
[C---:B------:R-:W-:Y:S01]  /*3300*/  ISETP.NE.AND P0, PT, R10.reuse, 0x2, PT ;  /* 0x000000020a00780c */ /* 0x040fe20003f05270 */
[----:B------:R-:W-:Y:S02]  /*3310*/  UIADD3 UR9, UPT, UPT, UR9, 0xb0, URZ ;  /* 0x000000b009097890 */ /* 0x000fe4000fffe0ff */
[----:B------:R-:W-:Y:S01]  /*3320*/  UISETP.NE.AND UP0, UPT, UR18, 0x4, UPT ;  /* 0x000000041200788c */ /* 0x000fe2000bf05270 */
[----:B-12---:R-:W-:Y:S02]  /*3330*/  SEL R0, RZ, 0x1, P0 ;  /* 0x00000001ff007807 */ /* 0x006fe40000000000 */
[----:B------:R-:W-:Y:S01]  /*3340*/  SEL R10, R10, RZ, P0 ;  /* 0x000000ff0a0a7207 */ /* 0x000fe20000000000 */
[----:B------:R-:W-:Y:S01]  /*3350*/  USEL UR4, URZ, 0x1, UP0 ;  /* 0x00000001ff047887 */ /* 0x000fe20008000000 */
[----:B------:R-:W-:Y:S01]  /*3360*/  LOP3.LUT R9, R9, R0, RZ, 0x3c, !PT ;  /* 0x0000000009097212 */ /* 0x000fe200078e3cff */
[----:B------:R-:W-:Y:S01]  /*3370*/  USEL UR18, UR18, URZ, UP0 ;  /* 0x000000ff12127287 */ /* 0x000fe20008000000 */
[----:B------:R1:W-:Y:S03]  /*3380*/  UTCBAR [UR9], URZ ;  /* 0x000000ff090073e9 */ /* 0x0003e600080000ff */
[----:B------:R-:W-:Y:S01]  /*3390*/  LOP3.LUT R11, R11, UR4, RZ, 0x3c, !PT ;  /* 0x000000040b0b7c12 */ /* 0x000fe2000f8e3cff */
[----:B------:R-:W-:Y:S07]  /*33a0*/  @P1 BRA `(.L_x_59) ;  /* 0xfffffff800c41947 */ /* 0x000fee000383ffff */
[----:B------:R-:W2:Y:S01]  /*33b0*/  S2UR UR4, SR_CgaCtaId ;  /* 0x00000000000479c3 */ /* 0x000ea20000008800 */
[----:B------:R-:W-:Y:S01]  /*33c0*/  ELECT P0, URZ, PT ;  /* 0x0000000000ff782f */ /* 0x000fe20003800000 */
[----:B------:R-:W-:Y:S01]  /*33d0*/  IMAD.MOV.U32 R0, RZ, RZ, 0x1 ;  /* 0x00000001ff007424 */ /* 0x000fe200078e00ff */
[----:B------:R-:W-:Y:S01]  /*33e0*/  UIADD3 UR6, UPT, UPT, UR6, 0xd0, URZ ;  /* 0x000000d006067890 */ /* 0x000fe2000fffe0ff */
[----:B------:R-:W-:Y:S01]  /*33f0*/  SHF.L.U32 R2, R11, 0x1f, RZ ;  /* 0x0000001f0b027819 */ /* 0x000fe200000006ff */
[----:B------:R-:W-:-:S03]  /*3400*/  UMOV UR5, 0x40 ;  /* 0x0000004000057882 */ /* 0x000fc60000000000 */
[----:B------:R-:W-:Y:S01]  /*3410*/  UVIRTCOUNT.DEALLOC.SMPOOL 0x80 ;  /* 0x000000800000784c */ /* 0x000fe20000000000 */
[----:B--2---:R-:W-:Y:S02]  /*3420*/  ULEA UR4, UR4, UR5, 0x18 ;  /* 0x0000000504047291 */ /* 0x004fe4000f8ec0ff */
[----:B------:R-:W-:-:S07]  /*3430*/  ULEA UR5, UR18, UR6, 0x3 ;  /* 0x0000000612057291 */ /* 0x000fce000f8e18ff */
[----:B------:R2:W-:Y:S02]  /*3440*/  @P0 STS.U8 [UR4+0x1c], R0 ;  /* 0x00001c00ff000988 */ /* 0x0005e40008000004 */
[----:B------:R-:W3:Y:S02]  /*3450*/  SYNCS.PHASECHK.TRANS64.TRYWAIT P0, [UR5], R2 ;  /* 0x00000002ff0075a7 */ /* 0x000ee40008001105 */
[----:B--23--:R-:W-:Y:S05]  /*3460*/  @!P0 BRA `(.L_x_60) ;  /* 0x0000005c00c88947 */ /* 0x00cfea0003800000 */
.L_x_145:
[----:B------:R-:W-:-:S04]  /*3470*/  UIADD3 UR7, UPT, UPT, UR18, 0x1, URZ ;  /* 0x0000000112077890 */ /* 0x000fc8000fffe0ff */
[----:B------:R-:W-:-:S04]  /*3480*/  UISETP.NE.AND UP0, UPT, UR7, 0x4, UPT ;  /* 0x000000040700788c */ /* 0x000fc8000bf05270 */
[----:B------:R-:W-:Y:S02]  /*3490*/  USEL UR8, URZ, 0x1, UP0 ;  /* 0x00000001ff087887 */ /* 0x000fe40008000000 */
[----:B------:R-:W-:-:S04]  /*34a0*/  USEL UR7, UR7, URZ, UP0 ;  /* 0x000000ff07077287 */ /* 0x000fc80008000000 */
[----:B------:R-:W-:Y:S01]  /*34b0*/  ULEA UR5, UR7, UR6, 0x3 ;  /* 0x0000000607057291 */ /* 0x000fe2000f8e18ff */
[----:B--2---:R-:W-:-:S04]  /*34c0*/  LOP3.LUT R2, R11, UR8, RZ, 0x3c, !PT ;  /* 0x000000080b027c12 */ /* 0x004fc8000f8e3cff */
[----:B------:R-:W-:-:S04]  /*34d0*/  SHF.L.U32 R3, R2, 0x1f, RZ ;  /* 0x0000001f02037819 */ /* 0x000fc800000006ff */
[----:B------:R-:W2:Y:S02]  /*34e0*/  SYNCS.PHASECHK.TRANS64.TRYWAIT P0, [UR5], R3 ;  /* 0x00000003ff0075a7 */ /* 0x000ea40008001105 */
[----:B--2---:R-:W-:Y:S05]  /*34f0*/  @!P0 BRA `(.L_x_61) ;  /* 0x0000005c00bc8947 */ /* 0x004fea0003800000 */
.L_x_147:
[----:B------:R-:W-:-:S04]  /*3500*/  UIADD3 UR7, UPT, UPT, UR7, 0x1, URZ ;  /* 0x0000000107077890 */ /* 0x000fc8000fffe0ff */
[----:B------:R-:W-:-:S04]  /*3510*/  UISETP.NE.AND UP0, UPT, UR7, 0x4, UPT ;  /* 0x000000040700788c */ /* 0x000fc8000bf05270 */
[----:B------:R-:W-:Y:S02]  /*3520*/  USEL UR8, URZ, 0x1, UP0 ;  /* 0x00000001ff087887 */ /* 0x000fe40008000000 */
[----:B------:R-:W-:-:S04]  /*3530*/  USEL UR7, UR7, URZ, UP0 ;  /* 0x000000ff07077287 */ /* 0x000fc80008000000 */
[----:B------:R-:W-:Y:S01]  /*3540*/  ULEA UR5, UR7, UR6, 0x3 ;  /* 0x0000000607057291 */ /* 0x000fe2000f8e18ff */
[----:B------:R-:W-:-:S04]  /*3550*/  LOP3.LUT R2, R2, UR8, RZ, 0x3c, !PT ;  /* 0x0000000802027c12 */ /* 0x000fc8000f8e3cff */
[----:B--2---:R-:W-:-:S04]  /*3560*/  SHF.L.U32 R3, R2, 0x1f, RZ ;  /* 0x0000001f02037819 */ /* 0x004fc800000006ff */
[----:B------:R-:W2:Y:S02]  /*3570*/  SYNCS.PHASECHK.TRANS64.TRYWAIT P0, [UR5], R3 ;  /* 0x00000003ff0075a7 */ /* 0x000ea40008001105 */
[----:B--2---:R-:W-:Y:S05]  /*3580*/  @!P0 BRA `(.L_x_62) ;  /* 0x0000005c00b08947 */ /* 0x004fea0003800000 */
.L_x_149:
[----:B------:R-:W-:-:S04]  /*3590*/  UIADD3 UR7, UPT, UPT, UR7, 0x1, URZ ;  /* 0x0000000107077890 */ /* 0x000fc8000fffe0ff */
[----:B------:R-:W-:-:S04]  /*35a0*/  UISETP.NE.AND UP0, UPT, UR7, 0x4, UPT ;  /* 0x000000040700788c */ /* 0x000fc8000bf05270 */
[----:B------:R-:W-:Y:S02]  /*35b0*/  USEL UR5, URZ, 0x1, UP0 ;  /* 0x00000001ff057887 */ /* 0x000fe40008000000 */
[----:B------:R-:W-:-:S04]  /*35c0*/  USEL UR7, UR7, URZ, UP0 ;  /* 0x000000ff07077287 */ /* 0x000fc80008000000 */
[----:B------:R-:W-:Y:S01]  /*35d0*/  ULEA UR7, UR7, UR6, 0x3 ;  /* 0x0000000607077291 */ /* 0x000fe2000f8e18ff */
[----:B------:R-:W-:-:S04]  /*35e0*/  LOP3.LUT R2, R2, UR5, RZ, 0x3c, !PT ;  /* 0x0000000502027c12 */ /* 0x000fc8000f8e3cff */
[----:B------:R-:W-:-:S04]  /*35f0*/  SHF.L.U32 R2, R2, 0x1f, RZ ;  /* 0x0000001f02027819 */ /* 0x000fc800000006ff */
[----:B------:R-:W3:Y:S02]  /*3600*/  SYNCS.PHASECHK.TRANS64.TRYWAIT P0, [UR7], R2 ;  /* 0x00000002ff0075a7 */ /* 0x000ee40008001107 */
[----:B---3--:R-:W-:Y:S05]  /*3610*/  @!P0 BRA `(.L_x_63) ;  /* 0x0000005c00a48947 */ /* 0x008fea0003800000 */
.L_x_151:
[----:B------:R-:W-:Y:S01]  /*3620*/  NOP ;  /* 0x0000000000007918 */ /* 0x000fe20000000000 */
[----:B--2---:R-:W2:Y:S01]  /*3630*/  LDS R0, [UR4+0x14] ;  /* 0x00001404ff007984 */ /* 0x004ea20008000800 */
[----:B------:R-:W-:Y:S01]  /*3640*/  ULOP3.LUT UR6, UR19, 0xffff, URZ, 0xc0, !UPT ;  /* 0x0000ffff13067892 */ /* 0x000fe2000f8ec0ff */
[----:B------:R-:W-:Y:S01]  /*3650*/  UMOV UR8, 0xffff ;  /* 0x0000ffff00087882 */ /* 0x000fe20000000000 */
[----:B------:R-:W-:Y:S02]  /*3660*/  UMOV UR5, 0x1 ;  /* 0x0000000100057882 */ /* 0x000fe40000000000 */
[----:B------:R-:W-:-:S04]  /*3670*/  USHF.R.U32.HI UR6, URZ, 0x5, UR6 ;  /* 0x00000005ff067899 */ /* 0x000fc80008011606 */
[----:B------:R-:W-:Y:S02]  /*3680*/  USHF.L.U32 UR8, UR8, UR6, URZ ;  /* 0x0000000608087299 */ /* 0x000fe400080006ff */
[----:B------:R-:W-:-:S04]  /*3690*/  USHF.L.U32 UR5, UR5, UR6, URZ ;  /* 0x0000000605057299 */ /* 0x000fc800080006ff */
[----:B--2---:R-:W-:-:S04]  /*36a0*/  LOP3.LUT R0, R0, UR8, RZ, 0xc0, !PT ;  /* 0x0000000800007c12 */ /* 0x004fc8000f8ec0ff */
[----:B------:R-:W-:-:S13]  /*36b0*/  ISETP.NE.AND P0, PT, R0, UR8, PT ;  /* 0x0000000800007c0c */ /* 0x000fda000bf05270 */
[----:B------:R-:W-:Y:S05]  /*36c0*/  @P0 BRA `(.L_x_64) ;  /* 0x0000000000580947 */ /* 0x000fea0003800000 */
[----:B------:R-:W2:Y:S02]  /*36d0*/  LDS R0, [UR4+0x18] ;  /* 0x00001804ff007984 */ /* 0x000ea40008000800 */
[----:B--2---:R-:W-:-:S04]  /*36e0*/  LOP3.LUT R0, R0, UR5, RZ, 0xc0, !PT ;  /* 0x0000000500007c12 */ /* 0x004fc8000f8ec0ff */
[----:B------:R-:W-:-:S13]  /*36f0*/  ISETP.NE.AND P0, PT, R0, UR5, PT ;  /* 0x0000000500007c0c */ /* 0x000fda000bf05270 */
[----:B------:R-:W-:Y:S05]  /*3700*/  @P0 BRA `(.L_x_65) ;  /* 0x00000000003c0947 */ /* 0x000fea0003800000 */
[----:B------:R-:W2:Y:S01]  /*3710*/  S2R R2, SR_LANEID ;  /* 0x0000000000027919 */ /* 0x000ea20000000000 */
[----:B------:R-:W-:Y:S01]  /*3720*/  ULOP3.LUT UR8, URZ, UR8, URZ, 0x33, !UPT ;  /* 0x00000008ff087292 */ /* 0x000fe2000f8e33ff */
[----:B------:R-:W-:Y:S02]  /*3730*/  VOTEU.ANY UR7, UPT, PT ;  /* 0x0000000000077886 */ /* 0x000fe400038e0100 */
[----:B------:R-:W-:-:S03]  /*3740*/  UFLO.U32 UR7, UR7 ;  /* 0x00000007000772bd */ /* 0x000fc600080e0000 */
[----:B------:R-:W-:-:S04]  /*3750*/  IMAD.U32 R0, RZ, RZ, UR8 ;  /* 0x00000008ff007e24 */ /* 0x000fc8000f8e00ff */
[----:B------:R3:W1:Y:S02]  /*3760*/  REDUX UR6, R0 ;  /* 0x00000000000673c4 */ /* 0x0006640000000000 */
[----:B------:R1:W-:Y:S01]  /*3770*/  UTCATOMSWS.AND URZ, UR8 ;  /* 0x0000000800ff79e3 */ /* 0x0003e20008000000 */
[----:B--2---:R-:W-:Y:S02]  /*3780*/  ISETP.EQ.U32.AND P0, PT, R2, UR7, PT ;  /* 0x0000000702007c0c */ /* 0x004fe4000bf02070 */
[----:B---3--:R-:W-:Y:S02]  /*3790*/  LOP3.LUT R0, RZ, UR5, RZ, 0x33, !PT ;  /* 0x00000005ff007c12 */ /* 0x008fe4000f8e33ff */
[----:B-1----:R-:W-:Y:S02]  /*37a0*/  MOV R2, UR6 ;  /* 0x0000000600027c02 */ /* 0x002fe40008000f00 */
[----:B------:R-:W1:Y:S07]  /*37b0*/  REDUX UR5, R0 ;  /* 0x00000000000573c4 */ /* 0x000e6e0000000000 */
[----:B------:R2:W-:Y:S01]  /*37c0*/  @P0 ATOMS.AND RZ, [UR4+0x14], R2 ;  /* 0x00001402ffff098c */ /* 0x0005e2000a800004 */
[----:B-1----:R-:W-:-:S05]  /*37d0*/  IMAD.U32 R0, RZ, RZ, UR5 ;  /* 0x00000005ff007e24 */ /* 0x002fca000f8e00ff */
[----:B------:R2:W-:Y:S01]  /*37e0*/  @P0 ATOMS.AND RZ, [UR4+0x18], R0 ;  /* 0x00001800ffff098c */ /* 0x0005e2000a800004 */
[----:B------:R-:W-:Y:S05]  /*37f0*/  BRA `(.L_x_66) ;  /* 0x0000000000147947 */ /* 0x000fea0003800000 */
.L_x_65:
[----:B------:R-:W-:Y:S02]  /*3800*/  MOV R2, 0x3820 ;  /* 0x0000382000027802 */ /* 0x000fe40000000f00 */
[----:B-1--45:R-:W-:Y:S05]  /*3810*/  CALL.REL.NOINC `($__internal_0_$__cuda_sm10x_tcgen05_guardrail_trap_col_being_dealloced_not_returned_by_alloc) ;  /* 0x0000006000887944 */ /* 0x032fea0003c00000 */
[----:B------:R-:W-:Y:S05]  /*3820*/  BRA `(.L_x_66) ;  /* 0x0000000000087947 */ /* 0x000fea0003800000 */
.L_x_64:
[----:B------:R-:W-:Y:S02]  /*3830*/  MOV R2, 0x3850 ;  /* 0x0000385000027802 */ /* 0x000fe40000000f00 */
[----:B-1--45:R-:W-:Y:S05]  /*3840*/  CALL.REL.NOINC `($__internal_2_$__cuda_sm10x_tcgen05_guardrail_trap_unallocated_columns_being_dealloced) ;  /* 0x0000006000947944 */ /* 0x032fea0003c00000 */
.L_x_66:
[----:B------:R-:W-:Y:S01]  /*3850*/  NOP ;  /* 0x0000000000007918 */ /* 0x000fe20000000000 */
[----:B------:R-:W-:Y:S05]  /*3860*/  EXIT ;  /* 0x000000000000794d */ /* 0x000fea0003800000 */
.L_x_48:
[----:B------:R-:W-:-:S09]  /*3870*/  UISETP.NE.OR UP2, UPT, UR8, 0x3, !UP2 ;  /* 0x000000030800788c */ /* 0x000fd2000d745670 */
[----:B------:R-:W-:Y:S05]  /*3880*/  BRA.U UP2, `(.L_x_67) ;  /* 0x0000001102087547 */ /* 0x000fea000b800000 */
[----:B------:R-:W1:Y:S01]  /*3890*/  LDC R0, c[0x0][0xb30] ;  /* 0x0002cc00ff007b82 */ /* 0x000e620000000800 */
[----:B------:R-:W2:Y:S01]  /*38a0*/  LDCU.64 UR8, c[0x0][0x888] ;  /* 0x00011100ff0877ac */ /* 0x000ea20008000a00 */
[----:B------:R-:W-:Y:S02]  /*38b0*/  HFMA2 R27, -RZ, RZ, 0, 0 ;  /* 0x00000000ff1b7431 */ /* 0x000fe400000001ff */
[----:B------:R-:W-:Y:S01]  /*38c0*/  IMAD.MOV.U32 R29, RZ, RZ, 0x1 ;  /* 0x00000001ff1d7424 */ /* 0x000fe200078e00ff */
[----:B------:R-:W-:Y:S01]  /*38d0*/  MOV R25, 0x1000 ;  /* 0x0000100000197802 */ /* 0x000fe20000000f00 */
[----:B------:R-:W4:Y:S01]  /*38e0*/  LDCU.64 UR4, c[0x0][0x890] ;  /* 0x00011200ff0477ac */ /* 0x000f220008000a00 */
[----:B------:R-:W-:Y:S01]  /*38f0*/  IMAD.MOV.U32 R28, RZ, RZ, RZ ;  /* 0x000000ffff1c7224 */ /* 0x000fe200078e00ff */
[----:B------:R-:W3:Y:S01]  /*3900*/  LDC R24, c[0x0][0x370] ;  /* 0x0000dc00ff187b82 */ /* 0x000ee20000000800 */
[----:B------:R-:W-:Y:S01]  /*3910*/  UMOV UR7, 0x400 ;  /* 0x0000040000077882 */ /* 0x000fe20000000000 */
[----:B------:R-:W-:-:S02]  /*3920*/  UPLOP3.LUT UP1, UPT, UPT, UPT, UPT, 0x40, 0x4 ;  /* 0x000000000004789c */ /* 0x000fc40003f2e870 */
[----:B------:R-:W-:-:S04]  /*3930*/  ULEA UR7, UR37, UR7, 0x18 ;  /* 0x0000000725077291 */ /* 0x000fc8000f8ec0ff */
[----:B------:R-:W3:Y:S01]  /*3940*/  LDC R3, c[0x0][0xb0c] ;  /* 0x0002c300ff037b82 */ /* 0x000ee20000000800 */
[----:B------:R-:W-:Y:S02]  /*3950*/  UIADD3 UR13, UPT, UPT, UR7, 0x58, URZ ;  /* 0x00000058070d7890 */ /* 0x000fe4000fffe0ff */
[----:B--2---:R-:W-:Y:S02]  /*3960*/  UISETP.NE.U32.AND UP2, UPT, UR8, URZ, UPT ;  /* 0x000000ff0800728c */ /* 0x004fe4000bf45070 */
[----:B------:R-:W-:Y:S02]  /*3970*/  UIADD3 UR33, UPT, UPT, UR7, 0x40, URZ ;  /* 0x0000004007217890 */ /* 0x000fe4000fffe0ff */
[----:B----4-:R-:W-:Y:S01]  /*3980*/  UISETP.NE.U32.AND UP3, UPT, UR4, URZ, UPT ;  /* 0x000000ff0400728c */ /* 0x010fe2000bf65070 */
[----:B------:R-:W2:Y:S01]  /*3990*/  LDC R18, c[0x0][0xb20] ;  /* 0x0002c800ff127b82 */ /* 0x000ea20000000800 */
[----:B-1----:R-:W-:Y:S01]  /*39a0*/  ISETP.NE.AND P1, PT, R0, 0x1, PT ;  /* 0x000000010000780c */ /* 0x002fe20003f25270 */
[----:B------:R-:W-:-:S02]  /*39b0*/  UISETP.NE.AND.EX UP2, UPT, UR9, URZ, UPT, UP2 ;  /* 0x000000ff0900728c */ /* 0x000fc4000bf45320 */
[----:B------:R-:W-:Y:S02]  /*39c0*/  UIADD3 UR25, UPT, UPT, UR7, 0x48, URZ ;  /* 0x0000004807197890 */ /* 0x000fe4000fffe0ff */
[----:B------:R-:W-:Y:S02]  /*39d0*/  UIADD3 UR17, UPT, UPT, UR7, 0x50, URZ ;  /* 0x0000005007117890 */ /* 0x000fe4000fffe0ff */
[----:B------:R-:W1:Y:S01]  /*39e0*/  LDC.64 R30, c[0x0][0x348] ;  /* 0x0000d200ff1e7b82 */ /* 0x000e620000000a00 */
[----:B------:R-:W-:Y:S02]  /*39f0*/  UPRMT UR13, UR37, 0x654, UR13 ;  /* 0x00000654250d7896 */ /* 0x000fe4000800000d */
[----:B------:R-:W-:-:S05]  /*3a00*/  UISETP.NE.AND.EX UP3, UPT, UR5, URZ, UPT, UP3 ;  /* 0x000000ff0500728c */ /* 0x000fca000bf65330 */
[----:B------:R-:W4:Y:S08]  /*3a10*/  LDC.64 R16, c[0x0][0xb10] ;  /* 0x0002c400ff107b82 */ /* 0x000f300000000a00 */
[----:B------:R-:W1:Y:S08]  /*3a20*/  LDC.64 R6, c[0x0][0xb18] ;  /* 0x0002c600ff067b82 */ /* 0x000e700000000a00 */
[----:B------:R-:W1:Y:S08]  /*3a30*/  LDC.64 R4, c[0x0][0xb28] ;  /* 0x0002ca00ff047b82 */ /* 0x000e700000000a00 */
[----:B--23--:R-:W1:Y:S02]  /*3a40*/  LDC R19, c[0x0][0x374] ;  /* 0x0000dd00ff137b82 */ /* 0x00ce640000000800 */
.L_x_78:
[C---:B------:R-:W-:Y:S02]  /*3a50*/  LEA R0, R28.reuse, UR7, 0x3 ;  /* 0x000000071c007c11 */ /* 0x040fe4000f8e18ff */
[----:B------:R-:W-:Y:S02]  /*3a60*/  SHF.L.U32 R2, R27, 0x1f, RZ ;  /* 0x0000001f1b027819 */ /* 0x000fe400000006ff */
[----:B------:R-:W-:Y:S02]  /*3a70*/  LEA R20, R28, UR7, 0x4 ;  /* 0x000000071c147c11 */ /* 0x000fe4000f8e20ff */
[----:B--2---:R-:W2:Y:S02]  /*3a80*/  SYNCS.PHASECHK.TRANS64.TRYWAIT P0, [R0+URZ+0x90], R2 ;  /* 0x00009002000075a7 */ /* 0x004ea400080011ff */
[----:B--2---:R-:W-:Y:S05]  /*3a90*/  @!P0 BRA `(.L_x_68) ;  /* 0x00000058009c8947 */ /* 0x004fea0003800000 */
.L_x_152:
[----:B------:R-:W-:Y:S01]  /*3aa0*/  ISETP.GE.AND P0, PT, R40, 0x1, PT ;  /* 0x000000012800780c */ /* 0x000fe20003f06270 */
[----:B------:R-:W3:Y:S01]  /*3ab0*/  LDS.128 R20, [R20+0x120] ;  /* 0x0001200014147984 */ /* 0x000ee20000000c00 */
[----:B--2---:R-:W-:Y:S01]  /*3ac0*/  VIADD R0, R0, 0xa0 ;  /* 0x000000a000007836 */ /* 0x004fe20000000000 */
[----:B------:R-:W-:Y:S01]  /*3ad0*/  @!PT LDS RZ, [RZ] ;  /* 0x00000000fffff984 */ /* 0x000fe20000000800 */
[----:B------:R-:W-:Y:S01]  /*3ae0*/  @!PT LDS RZ, [RZ] ;  /* 0x00000000fffff984 */ /* 0x000fe20000000800 */
[----:B------:R-:W-:Y:S01]  /*3af0*/  @!PT LDS RZ, [RZ] ;  /* 0x00000000fffff984 */ /* 0x000fe20000000800 */
[----:B------:R-:W-:Y:S01]  /*3b00*/  @!PT LDS RZ, [RZ] ;  /* 0x00000000fffff984 */ /* 0x000fe20000000800 */
[----:B------:R2:W-:Y:S06]  /*3b10*/  MEMBAR.ALL.CTA ;  /* 0x0000000000007992 */ /* 0x0005ec0000008000 */
[----:B--2---:R-:W2:Y:S01]  /*3b20*/  FENCE.VIEW.ASYNC.S ;  /* 0x00000000000073c6 */ /* 0x004ea20000000000 */
[----:B------:R-:W-:Y:S04]  /*3b30*/  PRMT R0, RZ, 0x654, R0 ;  /* 0x00000654ff007816 */ /* 0x000fe80000000000 */
[----:B--2---:R2:W-:Y:S01]  /*3b40*/  SYNCS.ARRIVE.TRANS64.RED.A1T0 RZ, [R0+URZ], RZ ;  /* 0x000000ff00ff79a7 */ /* 0x0045e200081004ff */
[----:B---3--:R-:W-:Y:S11]  /*3b50*/  LOP3.LUT P3, RZ, R22, 0x1, RZ, 0xc0, !PT ;  /* 0x0000000116ff7812 */ /* 0x008ff6000786c0ff */
[----:B------:R-:W-:Y:S02]  /*3b60*/  @!UPT UIADD3 URZ, UPT, UPT, URZ, URZ, URZ ;  /* 0x000000fffffff290 */ /* 0x000fe4000fffe0ff */
[----:B------:R-:W-:Y:S02]  /*3b70*/  @P3 MOV R11, R20 ;  /* 0x00000014000b3202 */ /* 0x000fe40000000f00 */
[----:B------:R-:W-:Y:S01]  /*3b80*/  @P3 LOP3.LUT R10, R21, 0xffff, RZ, 0xc0, !PT ;  /* 0x0000ffff150a3812 */ /* 0x000fe200078ec0ff */
[----:B--2---:R-:W-:Y:S06]  /*3b90*/  @!P0 BRA `(.L_x_69) ;  /* 0x0000000000a48947 */ /* 0x004fec0003800000 */
[-C--:B-1----:R-:W-:Y:S01]  /*3ba0*/  IMAD.HI.U32 R0, R19, R7.reuse, RZ ;  /* 0x0000000713007227 */ /* 0x082fe200078e00ff */
[----:B------:R-:W-:Y:S02]  /*3bb0*/  ISETP.NE.AND P0, PT, R6, 0x1, PT ;  /* 0x000000010600780c */ /* 0x000fe40003f05270 */
[----:B------:R-:W-:Y:S01]  /*3bc0*/  ISETP.NE.AND P2, PT, R40, 0x1, PT ;  /* 0x000000012800780c */ /* 0x000fe20003f45270 */
[----:B----4-:R-:W-:Y:S01]  /*3bd0*/  IMAD.HI.U32 R9, R24, R16, RZ ;  /* 0x0000001018097227 */ /* 0x010fe200078e00ff */
[----:B------:R-:W-:Y:S02]  /*3be0*/  SHF.R.U32.HI R0, RZ, R18, R0 ;  /* 0x00000012ff007219 */ /* 0x000fe40000011600 */
[----:B------:R-:W-:Y:S01]  /*3bf0*/  ISETP.NE.AND P4, PT, R3, 0x1, PT ;  /* 0x000000010300780c */ /* 0x000fe20003f85270 */
[----:B------:R-:W-:Y:S01]  /*3c00*/  IMAD.HI.U32 R13, R10, R7, RZ ;  /* 0x000000070a0d7227 */ /* 0x000fe200078e00ff */
[----:B------:R-:W-:Y:S02]  /*3c10*/  SHF.R.U32.HI R9, RZ, R17, R9 ;  /* 0x00000011ff097219 */ /* 0x000fe40000011609 */
[----:B------:R-:W-:Y:S01]  /*3c20*/  SEL R0, R19, R0, !P0 ;  /* 0x0000000013007207 */ /* 0x000fe20004000000 */
[----:B------:R-:W-:Y:S01]  /*3c30*/  IMAD.HI.U32 R12, R11, R16, RZ ;  /* 0x000000100b0c7227 */ /* 0x000fe200078e00ff */
[----:B------:R-:W-:Y:S03]  /*3c40*/  SEL R9, R24, R9, !P4 ;  /* 0x0000000918097207 */ /* 0x000fe60006000000 */
[-C--:B------:R-:W-:Y:S01]  /*3c50*/  IMAD.HI.U32 R8, R0, R4.reuse, RZ ;  /* 0x0000000400087227 */ /* 0x080fe200078e00ff */
[----:B------:R-:W-:Y:S03]  /*3c60*/  SHF.R.U32.HI R12, RZ, R17, R12 ;  /* 0x00000011ff0c7219 */ /* 0x000fe6000001160c */
[----:B------:R-:W-:Y:S01]  /*3c70*/  IMAD.HI.U32 R2, R9, R4, RZ ;  /* 0x0000000409027227 */ /* 0x000fe200078e00ff */
[-C--:B------:R-:W-:Y:S02]  /*3c80*/  @P2 SHF.R.U32.HI R0, RZ, R5.reuse, R8 ;  /* 0x00000005ff002219 */ /* 0x080fe40000011608 */
[----:B------:R-:W-:Y:S02]  /*3c90*/  SHF.R.U32.HI R8, RZ, R18, R13 ;  /* 0x00000012ff087219 */ /* 0x000fe4000001160d */
[----:B------:R-:W-:Y:S01]  /*3ca0*/  @P2 SHF.R.U32.HI R9, RZ, R5, R2 ;  /* 0x00000005ff092219 */ /* 0x000fe20000011602 */
[----:B------:R-:W-:Y:S01]  /*3cb0*/  IMAD R0, R40, R0, RZ ;  /* 0x0000000028007224 */ /* 0x000fe200078e02ff */
[----:B------:R-:W-:Y:S02]  /*3cc0*/  SEL R8, R10, R8, !P0 ;  /* 0x000000080a087207 */ /* 0x000fe40004000000 */
[----:B------:R-:W-:Y:S01]  /*3cd0*/  SEL R2, R11, R12, !P4 ;  /* 0x0000000c0b027207 */ /* 0x000fe20006000000 */
[----:B------:R-:W-:Y:S01]  /*3ce0*/  IMAD R12, R40, R9, RZ ;  /* 0x00000009280c7224 */ /* 0x000fe200078e02ff */
[C---:B------:R-:W-:Y:S01]  /*3cf0*/  ISETP.GE.AND P0, PT, R8.reuse, R0, PT ;  /* 0x000000000800720c */ /* 0x040fe20003f06270 */
[----:B------:R-:W-:Y:S03]  /*3d00*/  IMAD.HI.U32 R0, R8, R4, RZ ;  /* 0x0000000408007227 */ /* 0x000fe600078e00ff */
[----:B------:R-:W-:Y:S02]  /*3d10*/  ISETP.GE.OR P0, PT, R2, R12, P0 ;  /* 0x0000000c0200720c */ /* 0x000fe40000706670 */
[-C--:B------:R-:W-:Y:S04]  /*3d20*/  SHF.R.U32.HI R0, RZ, R5.reuse, R0 ;  /* 0x00000005ff007219 */ /* 0x080fe80000011600 */
[----:B------:R-:W-:Y:S05]  /*3d30*/  SEL R13, R8, R0, !P2 ;  /* 0x00000000080d7207 */ /* 0x000fea0005000000 */
[----:B------:R-:W-:Y:S02]  /*3d40*/  IMAD.MOV R12, RZ, RZ, -R13 ;  /* 0x000000ffff0c7224 */ /* 0x000fe400078e0a0d */
[----:B------:R-:W-:Y:S04]  /*3d50*/  @!P0 IMAD.HI.U32 R0, R2, R4, RZ ;  /* 0x0000000402008227 */ /* 0x000fe800078e00ff */
[----:B------:R-:W-:Y:S01]  /*3d60*/  IMAD R12, R40, R12, R8 ;  /* 0x0000000c280c7224 */ /* 0x000fe200078e0208 */
[----:B------:R-:W-:Y:S04]  /*3d70*/  @!P0 SHF.R.U32.HI R0, RZ, R5, R0 ;  /* 0x00000005ff008219 */ /* 0x000fe80000011600 */
[----:B------:R-:W-:Y:S04]  /*3d80*/  @!P0 SEL R0, R2, R0, !P2 ;  /* 0x0000000002008207 */ /* 0x000fe80005000000 */
[----:B------:R-:W-:Y:S01]  /*3d90*/  @!P0 IADD3 R13, PT, PT, R13, -R0, RZ ;  /* 0x800000000d0d8210 */ /* 0x000fe20007ffe0ff */
[----:B------:R-:W-:Y:S01]  /*3da0*/  @!P0 IMAD R0, R9, R12, R0 ;  /* 0x0000000c09008224 */ /* 0x000fe200078e0200 */
[----:B------:R-:W-:Y:S01]  /*3db0*/  IADD3 R9, PT, PT, -R8, RZ, RZ ;  /* 0x000000ff08097210 */ /* 0x000fe20007ffe1ff */
[--C-:B------:R-:W-:Y:S02]  /*3dc0*/  IMAD.MOV R12, RZ, RZ, -R2.reuse ;  /* 0x000000ffff0c7224 */ /* 0x100fe400078e0a02 */
[----:B------:R-:W-:Y:S02]  /*3dd0*/  @!P0 IMAD R8, R13, R40, R2 ;  /* 0x000000280d088224 */ /* 0x000fe400078e0202 */
[----:B------:R-:W-:Y:S02]  /*3de0*/  @!P0 IMAD.MOV.U32 R2, RZ, RZ, R0 ;  /* 0x000000ffff028224 */ /* 0x000fe400078e0000 */
[----:B------:R-:W-:Y:S02]  /*3df0*/  IMAD R11, R3, R12, R11 ;  /* 0x0000000c030b7224 */ /* 0x000fe400078e020b */
[----:B------:R-:W-:Y:S02]  /*3e00*/  IMAD R10, R6, R9, R10 ;  /* 0x00000009060a7224 */ /* 0x000fe400078e020a */
[----:B------:R-:W-:Y:S02]  /*3e10*/  IMAD R11, R2, R3, R11 ;  /* 0x00000003020b7224 */ /* 0x000fe400078e020b */
[----:B------:R-:W-:Y:S02]  /*3e20*/  IMAD R10, R8, R6, R10 ;  /* 0x00000006080a7224 */ /* 0x000fe400078e020a */
.L_x_69:
[----:B------:R-:W-:Y:S05]  /*3e30*/  BRA.U UP1, `(.L_x_70) ;  /* 0x0000000101107547 */ /* 0x000fea000b800000 */
[----:B------:R-:W-:Y:S04]  /*3e40*/  MOV R2, UR6 ;  /* 0x0000000600027c02 */ /* 0x000fe80008000f00 */
[----:B------:R-:W-:Y:S04]  /*3e50*/  SHF.L.U32 R2, R2, 0x1f, RZ ;  /* 0x0000001f02027819 */ /* 0x000fe800000006ff */
[----:B------:R-:W2:Y:S02]  /*3e60*/  SYNCS.PHASECHK.TRANS64.TRYWAIT P0, [UR7+0x88], R2 ;  /* 0x00008802ff0075a7 */ /* 0x000ea40008001107 */
[----:B--2---:R-:W-:Y:S05]  /*3e70*/  @!P0 BRA `(.L_x_71) ;  /* 0x0000005400b88947 */ /* 0x004fea0003800000 */
.L_x_70:
[----:B------:R-:W-:Y:S02]  /*3e80*/  R2UR UR35, R15 ;  /* 0x000000000f2372ca */ /* 0x000fe400000e0000 */
[----:B------:R-:W-:Y:S02]  /*3e90*/  R2UR UR34, R14 ;  /* 0x000000000e2272ca */ /* 0x000fe400000e0000 */
[----:B------:R-:W-:Y:S02]  /*3ea0*/  ISETP.NE.U32.AND P2, PT, RZ, UR4, PT ;  /* 0x00000004ff007c0c */ /* 0x000fe4000bf45070 */
[----:B------:R-:W-:Y:S02]  /*3eb0*/  SHF.L.U32 R14, R29, 0x1f, RZ ;  /* 0x0000001f1d0e7819 */ /* 0x000fe400000006ff */
[----:B------:R-:W-:Y:S05]  /*3ec0*/  ISETP.NE.AND.EX P2, PT, RZ, UR5, PT, P2 ;  /* 0x00000005ff007c0c */ /* 0x000fea000bf45320 */
[----:B------:R-:W-:Y:S02]  /*3ed0*/  USHF.L.U32 UR35, UR35, 0x6, URZ ;  /* 0x0000000623237899 */ /* 0x000fe400080006ff */
[----:B------:R-:W-:Y:S01]  /*3ee0*/  USHF.L.U32 UR34, UR34, 0x8, URZ ;  /* 0x0000000822227899 */ /* 0x000fe200080006ff */
[----:B------:R-:W-:Y:S11]  /*3ef0*/  BRA.U !UP3, `(.L_x_72) ;  /* 0x000000010b347547 */ /* 0x000ff6000b800000 */
[----:B------:R-:W-:Y:S01]  /*3f00*/  UPLOP3.LUT UP0, UPT, UPT, UPT, UP2, 0x80, 0x8 ;  /* 0x000000000008789c */ /* 0x000fe20003f0f020 */
[----:B--2---:R-:W-:Y:S02]  /*3f10*/  HFMA2 R0, -RZ, RZ, 0, 5.9604644775390625e-08 ;  /* 0x00000001ff007431 */ /* 0x004fe400000001ff */
[----:B------:R-:W-:Y:S03]  /*3f20*/  IMAD.MOV.U32 R96, RZ, RZ, 0x1 ;  /* 0x00000001ff607424 */ /* 0x000fe600078e00ff */
[----:B------:R-:W-:Y:S05]  /*3f30*/  PLOP3.LUT P0, PT, PT, PT, UP0, 0x80, 0x8 ;  /* 0x000000000008781c */ /* 0x000fea0003f0f008 */
[----:B------:R-:W2:Y:S01]  /*3f40*/  @UP0 LDCU.64 UR10, c[0x0][0x888] ;  /* 0x00011100ff0a07ac */ /* 0x000ea20008000a00 */
[----:B------:R-:W-:Y:S07]  /*3f50*/  @UP0 UIMAD UR8, UR36, UR4, URZ ;  /* 0x00000004240802a4 */ /* 0x000fee000f8e02ff */
[----:B------:R-:W-:Y:S01]  /*3f60*/  @!P0 PRMT R96, R0, 0x7610, R96 ;  /* 0x0000761000608816 */ /* 0x000fe20000000060 */
[----:B--2---:R-:W-:Y:S03]  /*3f70*/  @UP0 UIMAD.WIDE UR10, UR8, 0x4, UR10 ;  /* 0x00000004080a08a5 */ /* 0x004fe6000f8e020a */
[----:B------:R-:W2:Y:S03]  /*3f80*/  @!UP0 LDCU UR8, c[0x0][0x880] ;  /* 0x00011000ff0887ac */ /* 0x000ea60008000800 */
[----:B------:R-:W-:Y:S01]  /*3f90*/  IMAD.U32 R8, RZ, RZ, UR10 ;  /* 0x0000000aff087e24 */ /* 0x000fe2000f8e00ff */
[----:B------:R-:W-:Y:S05]  /*3fa0*/  MOV R9, UR11 ;  /* 0x0000000b00097c02 */ /* 0x000fea0008000f00 */
[----:B-----5:R3:W5:Y:S02]  /*3fb0*/  @P0 LDG.E R49, desc[UR46][R8.64] ;  /* 0x0000002e08310981 */ /* 0x020764000c1e1900 */
[----:B--23--:R-:W-:Y:S07]  /*3fc0*/  @!P0 IMAD.U32 R49, RZ, RZ, UR8 ;  /* 0x00000008ff318e24 */ /* 0x00cfee000f8e00ff */
.L_x_72:
[----:B-----5:R-:W-:Y:S01]  /*3fd0*/  @!P2 FSETP.EQ.AND P0, PT, R49, RZ, PT ;  /* 0x000000ff3100a20b */ /* 0x020fe20003f02000 */
[----:B------:R-:W-:Y:S01]  /*3fe0*/  @!UPT UIADD3 URZ, UPT, UPT, URZ, URZ, URZ ;  /* 0x000000fffffff290 */ /* 0x000fe2000fffe0ff */
[----:B------:R-:W-:Y:S11]  /*3ff0*/  @!P2 BRA `(.L_x_73) ;  /* 0x000000000014a947 */ /* 0x000ff60003800000 */
[----:B------:R-:W-:Y:S02]  /*4000*/  LOP3.LUT P2, RZ, R96, 0xff, RZ, 0xc0, !PT ;  /* 0x000000ff60ff7812 */ /* 0x000fe4000784c0ff */
[----:B------:R-:W-:Y:S04]  /*4010*/  PLOP3.LUT P0, PT, PT, PT, UP0, 0x80, 0x8 ;  /* 0x000000000008781c */ /* 0x000fe80003f0f008 */
[----:B------:R-:W-:Y:S07]  /*4020*/  PLOP3.LUT P0, PT, P0, PT, PT, 0x8, 0x80 ;  /* 0x000000000080781c */ /* 0x000fee000070e170 */
[----:B------:R-:W-:Y:S11]  /*4030*/  @P2 FSETP.EQ.AND P0, PT, R49, RZ, PT ;  /* 0x000000ff3100220b */ /* 0x000ff60003f02000 */
[----:B------:R-:W-:Y:S02]  /*4040*/  @!UPT UIADD3 URZ, UPT, UPT, URZ, URZ, URZ ;  /* 0x000000fffffff290 */ /* 0x000fe4000fffe0ff */
.L_x_73:
[----:B------:R-:W3:Y:S01]  /*4050*/  SYNCS.PHASECHK.TRANS64.TRYWAIT P2, [UR7+0x60], R14 ;  /* 0x0000600eff0075a7 */ /* 0x000ee20008041107 */
[----:B------:R-:W-:Y:S04]  /*4060*/  ELECT P4, URZ, PT ;  /* 0x0000000000ff782f */ /* 0x000fe80003880000 */
[----:B------:R-:W-:Y:S11]  /*4070*/  PLOP3.LUT P4, PT, P0, P4, PT, 0xf2, 0x2f ;  /* 0x00000000002f781c */ /* 0x000ff60000789e72 */
[----:B------:R-:W-:Y:S02]  /*4080*/  @!UPT UIADD3 URZ, UPT, UPT, URZ, URZ, URZ ;  /* 0x000000fffffff290 */ /* 0x000fe4000fffe0ff */
[----:B-1----:R-:W-:Y:S05]  /*4090*/  @!P4 IADD3 R8, P0, PT, R30, 0x580, RZ ;  /* 0x000005801e08c810 */ /* 0x002fea0007f1e0ff */
[----:B--2---:R-:W-:Y:S01]  /*40a0*/  @!P4 IMAD.X R2, RZ, RZ, R31, P0 ;  /* 0x000000ffff02c224 */ /* 0x004fe200000e061f */
[----:B---3--:R-:W-:Y:S07]  /*40b0*/  @!P2 BRA `(.L_x_74) ;  /* 0x000000540040a947 */ /* 0x008fee0003800000 */
.L_x_155:
[----:B------:R-:W-:Y:S01]  /*40c0*/  @!P4 R2UR UR8, R2 ;  /* 0x000000000208c2ca */ /* 0x000fe200000e0000 */
[----:B------:R-:W-:Y:S01]  /*40d0*/  VOTEU.ALL UP1, P4 ;  /* 0x0000000000ff7886 */ /* 0x000fe20002020000 */
[----:B------:R-:W-:Y:S01]  /*40e0*/  @!P4 R2UR UR9, R8 ;  /* 0x000000000809c2ca */ /* 0x000fe200000e0000 */
[----:B-1----:R-:W-:Y:S01]  /*40f0*/  @!P4 IMAD.MOV.U32 R0, RZ, RZ, 0x1000 ;  /* 0x00001000ff00c424 */ /* 0x002fe200078e00ff */
[----:B------:R-:W-:Y:S01]  /*4100*/  UMOV UR10, 0x0 ;  /* 0x00000000000a7882 */ /* 0x000fe20000000000 */
[----:B------:R-:W-:Y:S01]  /*4110*/  UMOV UR11, 0x10000000 ;  /* 0x10000000000b7882 */ /* 0x000fe20000000000 */
[----:B------:R-:W-:Y:S01]  /*4120*/  @!UP1 UIADD3 UR32, UPT, UPT, UR7, 0x200, URZ ;  /* 0x0000020007209890 */ /* 0x000fe2000fffe0ff */
[----:B------:R-:W-:Y:S06]  /*4130*/  VOTEU.ALL UP1, P4 ;  /* 0x0000000000ff7886 */ /* 0x000fec0002020000 */
[----:B------:R-:W-:Y:S01]  /*4140*/  IMAD.U32 R9, RZ, RZ, UR8 ;  /* 0x00000008ff097e24 */ /* 0x000fe2000f8e00ff */
[----:B------:R-:W-:Y:S01]  /*4150*/  UPRMT UR8, UR37, 0x654, UR33 ;  /* 0x0000065425087896 */ /* 0x000fe20008000021 */
[----:B------:R-:W-:Y:S03]  /*4160*/  IMAD.U32 R8, RZ, RZ, UR9 ;  /* 0x00000009ff087e24 */ /* 0x000fe6000f8e00ff */
[----:B------:R-:W-:Y:S02]  /*4170*/  @!P4 R2UR UR15, R9 ;  /* 0x00000000090fc2ca */ /* 0x000fe400000e0000 */
[----:B------:R-:W-:Y:S02]  /*4180*/  @!P4 R2UR UR14, R8 ;  /* 0x00000000080ec2ca */ /* 0x000fe400000e0000 */
[----:B------:R-:W-:Y:S05]  /*4190*/  @!P4 IADD3 R8, P0, PT, R30, 0x580, RZ ;  /* 0x000005801e08c810 */ /* 0x000fea0007f1e0ff */
[----:B------:R-:W-:Y:S06]  /*41a0*/  @!P4 IMAD.X R2, RZ, RZ, R31, P0 ;  /* 0x000000ffff02c224 */ /* 0x000fec00000e061f */
[----:B------:R1:W-:Y:S01]  /*41b0*/  @!UP1 UTMALDG.3D [UR32], [UR14], desc[UR10] ;  /* 0x00000a200e0095b4 */ /* 0x0003e20008011000 */
[----:B------:R1:W-:Y:S01]  /*41c0*/  @!P4 SYNCS.ARRIVE.TRANS64.RED.A0TR RZ, [UR7+0x40], R0 ;  /* 0x00004000ffffc9a7 */ /* 0x0003e20008300407 */
[----:B------:R-:W-:Y:S01]  /*41d0*/  SYNCS.ARRIVE.TRANS64.RED.A1T0 RZ, [UR8], RZ ;  /* 0x000000ffffff79a7 */ /* 0x000fe20008100408 */
[----:B------:R-:W2:Y:S02]  /*41e0*/  SYNCS.PHASECHK.TRANS64.TRYWAIT P2, [UR7+0x68], R14 ;  /* 0x0000680eff0075a7 */ /* 0x000ea40008041107 */
[----:B-12---:R-:W-:Y:S05]  /*41f0*/  @!P2 BRA `(.L_x_75) ;  /* 0x000000540008a947 */ /* 0x006fea0003800000 */
.L_x_157:
[----:B------:R-:W-:Y:S01]  /*4200*/  @!P4 R2UR UR8, R2 ;  /* 0x000000000208c2ca */ /* 0x000fe200000e0000 */
[----:B------:R-:W-:Y:S01]  /*4210*/  VOTEU.ALL UP1, P4 ;  /* 0x0000000000ff7886 */ /* 0x000fe20002020000 */
[----:B------:R-:W-:Y:S01]  /*4220*/  @!P4 R2UR UR9, R8 ;  /* 0x000000000809c2ca */ /* 0x000fe200000e0000 */
[----:B-1----:R-:W-:Y:S01]  /*4230*/  @!P4 IMAD.MOV.U32 R0, RZ, RZ, 0x1000 ;  /* 0x00001000ff00c424 */ /* 0x002fe200078e00ff */
[----:B------:R-:W-:Y:S01]  /*4240*/  UMOV UR10, 0x0 ;  /* 0x00000000000a7882 */ /* 0x000fe20000000000 */
[----:B------:R-:W-:Y:S01]  /*4250*/  UMOV UR11, 0x10000000 ;  /* 0x10000000000b7882 */ /* 0x000fe20000000000 */
[----:B------:R-:W-:Y:S02]  /*4260*/  @!UP1 UIADD3 UR26, UPT, UPT, UR34, 0x40, URZ ;  /* 0x00000040221a9890 */ /* 0x000fe4000fffe0ff */
[----:B------:R-:W-:Y:S01]  /*4270*/  @!UP1 UIADD3 UR24, UPT, UPT, UR7, 0x1200, URZ ;  /* 0x0000120007189890 */ /* 0x000fe2000fffe0ff */
[----:B------:R-:W-:Y:S01]  /*4280*/  VOTEU.ALL UP1, P4 ;  /* 0x0000000000ff7886 */ /* 0x000fe20002020000 */
[----:B------:R-:W-:Y:S01]  /*4290*/  UMOV UR27, UR35 ;  /* 0x00000023001b7c82 */ /* 0x000fe20008000000 */
[----:B------:R-:W-:Y:S02]  /*42a0*/  UMOV UR28, UR36 ;  /* 0x00000024001c7c82 */ /* 0x000fe40008000000 */
        /* <DEDUP_REMOVED lines=12> */
.L_x_159:
[----:B------:R-:W2:Y:S01]  /*4370*/  LDC.64 R12, c[0x0][0xb18] ;  /* 0x0002c600ff0c7b82 */ /* 0x000ea20000000a00 */
[----:B------:R-:W-:Y:S01]  /*4380*/  @!P4 R2UR UR8, R2 ;  /* 0x000000000208c2ca */ /* 0x000fe200000e0000 */
[----:B------:R-:W-:Y:S01]  /*4390*/  VOTEU.ALL UP1, P4 ;  /* 0x0000000000ff7886 */ /* 0x000fe20002020000 */
[----:B------:R-:W-:Y:S01]  /*43a0*/  @!P4 R2UR UR9, R8 ;  /* 0x000000000809c2ca */ /* 0x000fe200000e0000 */
[----:B-1----:R-:W-:Y:S01]  /*43b0*/  @!P4 IMAD.MOV.U32 R0, RZ, RZ, 0x1000 ;  /* 0x00001000ff00c424 */ /* 0x002fe200078e00ff */
[----:B------:R-:W-:Y:S03]  /*43c0*/  UMOV UR10, 0x0 ;  /* 0x00000000000a7882 */ /* 0x000fe60000000000 */
[----:B------:R-:W1:Y:S01]  /*43d0*/  @!P1 LDC R2, c[0x0][0xb0c] ;  /* 0x0002c300ff029b82 */ /* 0x000e620000000800 */
[----:B------:R-:W-:Y:S01]  /*43e0*/  @!UP1 UIADD3 UR18, UPT, UPT, UR34, 0x80, URZ ;  /* 0x0000008022129890 */ /* 0x000fe2000fffe0ff */
[----:B------:R-:W-:Y:S01]  /*43f0*/  @P3 SHF.R.U32.HI R26, RZ, 0x10, R21 ;  /* 0x00000010ff1a3819 */ /* 0x000fe20000011615 */
[----:B------:R-:W-:Y:S01]  /*4400*/  @!UP1 UIADD3 UR16, UPT, UPT, UR7, 0x2200, URZ ;  /* 0x0000220007109890 */ /* 0x000fe2000fffe0ff */
[----:B------:R-:W-:Y:S01]  /*4410*/  VIADD R28, R28, 0x1 ;  /* 0x000000011c1c7836 */ /* 0x000fe20000000000 */
[----:B------:R-:W-:Y:S01]  /*4420*/  VOTEU.ALL UP1, P4 ;  /* 0x0000000000ff7886 */ /* 0x000fe20002020000 */
[----:B------:R-:W-:Y:S01]  /*4430*/  UMOV UR11, 0x10000000 ;  /* 0x10000000000b7882 */ /* 0x000fe20000000000 */
[----:B------:R-:W-:Y:S01]  /*4440*/  UMOV UR19, UR35 ;  /* 0x0000002300137c82 */ /* 0x000fe20008000000 */
[----:B------:R-:W-:Y:S01]  /*4450*/  IMAD.U32 R9, RZ, RZ, UR8 ;  /* 0x00000008ff097e24 */ /* 0x000fe2000f8e00ff */
[----:B------:R-:W-:Y:S01]  /*4460*/  UMOV UR20, UR36 ;  /* 0x0000002400147c82 */ /* 0x000fe20008000000 */
[----:B------:R-:W-:Y:S01]  /*4470*/  IMAD.U32 R8, RZ, RZ, UR9 ;  /* 0x00000009ff087e24 */ /* 0x000fe2000f8e00ff */
[----:B------:R-:W-:Y:S02]  /*4480*/  UPRMT UR8, UR37, 0x654, UR17 ;  /* 0x0000065425087896 */ /* 0x000fe40008000011 */
[----:B------:R-:W-:Y:S02]  /*4490*/  @!P4 R2UR UR15, R9 ;  /* 0x00000000090fc2ca */ /* 0x000fe400000e0000 */
[----:B------:R-:W-:Y:S02]  /*44a0*/  @!P4 R2UR UR14, R8 ;  /* 0x00000000080ec2ca */ /* 0x000fe400000e0000 */
[----:B------:R-:W3:Y:S11]  /*44b0*/  LDC.64 R8, c[0x0][0xb10] ;  /* 0x0002c400ff087b82 */ /* 0x000ef60000000a00 */
[----:B------:R1:W-:Y:S01]  /*44c0*/  @!UP1 UTMALDG.3D [UR16], [UR14], desc[UR10] ;  /* 0x00000a100e0095b4 */ /* 0x0003e20008011000 */
[----:B------:R5:W-:Y:S01]  /*44d0*/  @!P4 SYNCS.ARRIVE.TRANS64.RED.A0TR RZ, [UR7+0x50], R0 ;  /* 0x00005000ffffc9a7 */ /* 0x000be20008300407 */
[C---:B---3--:R-:W-:Y:S01]  /*44e0*/  @!P1 IMAD.HI.U32 R8, R11.reuse, R8, RZ ;  /* 0x000000080b089227 */ /* 0x048fe200078e00ff */
[----:B--2---:R-:W-:Y:S02]  /*44f0*/  @!P1 ISETP.NE.AND P0, PT, R12, 0x1, PT ;  /* 0x000000010c00980c */ /* 0x004fe40003f05270 */
[----:B-1----:R-:W-:Y:S01]  /*4500*/  @!P1 ISETP.NE.AND P2, PT, R2, 0x1, PT ;  /* 0x000000010200980c */ /* 0x002fe20003f45270 */
[----:B------:R-:W-:Y:S01]  /*4510*/  SYNCS.ARRIVE.TRANS64.RED.A1T0 RZ, [UR8], RZ ;  /* 0x000000ffffff79a7 */ /* 0x000fe20008100408 */
[C---:B------:R-:W-:Y:S01]  /*4520*/  @!P1 IMAD.HI.U32 R13, R10.reuse, R13, RZ ;  /* 0x0000000d0a0d9227 */ /* 0x040fe200078e00ff */
[----:B------:R-:W-:Y:S04]  /*4530*/  @!P1 SHF.R.U32.HI R8, RZ, R9, R8 ;  /* 0x00000009ff089219 */ /* 0x000fe80000011608 */
[----:B------:R-:W-:Y:S01]  /*4540*/  @!P1 SEL R8, R11, R8, !P2 ;  /* 0x000000080b089207 */ /* 0x000fe20005000000 */
[----:B------:R-:W1:Y:S01]  /*4550*/  SYNCS.PHASECHK.TRANS64.TRYWAIT P5, [UR7+0x78], R14 ;  /* 0x0000780eff0075a7 */ /* 0x000e6200080a1107 */
[----:B-----5:R-:W2:Y:S02]  /*4560*/  @!P1 LDC R0, c[0x0][0xb20] ;  /* 0x0002c800ff009b82 */ /* 0x020ea40000000800 */
[----:B--2---:R-:W-:Y:S04]  /*4570*/  @!P1 SHF.R.U32.HI R0, RZ, R0, R13 ;  /* 0x00000000ff009219 */ /* 0x004fe8000001160d */
[----:B------:R-:W-:Y:S05]  /*4580*/  @!P1 SEL R9, R10, R0, !P0 ;  /* 0x000000000a099207 */ /* 0x000fea0004000000 */
[----:B------:R-:W-:Y:S02]  /*4590*/  @!P1 IMAD.IADD R0, R9, 0x1, -R8 ;  /* 0x0000000109009824 */ /* 0x000fe400078e0a08 */
[----:B------:R-:W-:Y:S02]  /*45a0*/  @!P1 IMAD.IADD R8, R8, 0x1, -R9 ;  /* 0x0000000108089824 */ /* 0x000fe400078e0a09 */
[----:B------:R-:W-:Y:S02]  /*45b0*/  @!P1 IMAD R11, R0, R2, R11 ;  /* 0x00000002000b9224 */ /* 0x000fe400078e020b */
[----:B------:R-:W-:Y:S01]  /*45c0*/  @!P1 IMAD R10, R8, R12, R10 ;  /* 0x0000000c080a9224 */ /* 0x000fe200078e020a */
[----:B-1----:R-:W-:Y:S06]  /*45d0*/  @!P5 BRA `(.L_x_77) ;  /* 0x000000500040d947 */ /* 0x002fec0003800000 */
.L_x_161:
[----:B------:R-:W-:Y:S01]  /*45e0*/  @!P4 IADD3 R2, P0, PT, R30, 0x580, RZ ;  /* 0x000005801e02c810 */ /* 0x000fe20007f1e0ff */
[----:B------:R-:W-:Y:S01]  /*45f0*/  VOTEU.ALL UP1, P4 ;  /* 0x0000000000ff7886 */ /* 0x000fe20002020000 */
[----:B------:R-:W-:Y:S01]  /*4600*/  UMOV UR18, 0x0 ;  /* 0x0000000000127882 */ /* 0x000fe20000000000 */
[----:B------:R-:W-:Y:S01]  /*4610*/  UMOV UR19, 0x10000000 ;  /* 0x1000000000137882 */ /* 0x000fe20000000000 */
[----:B------:R-:W-:Y:S01]  /*4620*/  @!P4 R2UR UR9, R2 ;  /* 0x000000000209c2ca */ /* 0x000fe200000e0000 */
[----:B-1----:R-:W-:Y:S01]  /*4630*/  @!P4 IMAD.X R0, RZ, RZ, R31, P0 ;  /* 0x000000ffff00c224 */ /* 0x002fe200000e061f */
[----:B------:R-:W-:Y:S01]  /*4640*/  @!UP1 UIADD3 UR10, UPT, UPT, UR34, 0xc0, URZ ;  /* 0x000000c0220a9890 */ /* 0x000fe2000fffe0ff */
[----:B------:R-:W-:Y:S01]  /*4650*/  ISETP.NE.AND P0, PT, R28, 0x2, PT ;  /* 0x000000021c00780c */ /* 0x000fe20003f05270 */
[----:B------:R-:W-:Y:S01]  /*4660*/  UMOV UR11, UR35 ;  /* 0x00000023000b7c82 */ /* 0x000fe20008000000 */
[----:B------:R-:W-:Y:S01]  /*4670*/  UMOV UR12, UR36 ;  /* 0x00000024000c7c82 */ /* 0x000fe20008000000 */
[----:B------:R-:W-:Y:S01]  /*4680*/  @!P4 R2UR UR8, R0 ;  /* 0x000000000008c2ca */ /* 0x000fe200000e0000 */
[----:B------:R-:W-:Y:S01]  /*4690*/  IMAD.IADD R14, R10, 0x1, R94 ;  /* 0x000000010a0e7824 */ /* 0x000fe200078e025e */
[----:B------:R-:W-:Y:S01]  /*46a0*/  @P3 R2UR UR36, R26 ;  /* 0x000000001a2432ca */ /* 0x000fe200000e0000 */
[----:B------:R-:W-:Y:S01]  /*46b0*/  IMAD.IADD R15, R11, 0x1, R95 ;  /* 0x000000010b0f7824 */ /* 0x000fe200078e025f */
[----:B------:R-:W-:Y:S02]  /*46c0*/  SEL R0, RZ, 0x1, P0 ;  /* 0x00000001ff007807 */ /* 0x000fe40000000000 */
[----:B------:R-:W-:Y:S01]  /*46d0*/  LOP3.LUT R29, R29, 0x1, RZ, 0x3c, !PT ;  /* 0x000000011d1d7812 */ /* 0x000fe200078e3cff */
[----:B------:R-:W-:Y:S01]  /*46e0*/  IMAD.U32 R8, RZ, RZ, UR9 ;  /* 0x00000009ff087e24 */ /* 0x000fe2000f8e00ff */
[----:B------:R-:W-:Y:S01]  /*46f0*/  @!UP1 UIADD3 UR9, UPT, UPT, UR7, 0x58, URZ ;  /* 0x0000005807099890 */ /* 0x000fe2000fffe0ff */
[----:B------:R-:W-:Y:S02]  /*4700*/  LOP3.LUT R27, R27, R0, RZ, 0x3c, !PT ;  /* 0x000000001b1b7212 */ /* 0x000fe400078e3cff */
[----:B------:R-:W-:Y:S02]  /*4710*/  SEL R28, R28, RZ, P0 ;  /* 0x000000ff1c1c7207 */ /* 0x000fe40000000000 */
[----:B------:R-:W-:Y:S01]  /*4720*/  IMAD.U32 R9, RZ, RZ, UR8 ;  /* 0x00000008ff097e24 */ /* 0x000fe2000f8e00ff */
[----:B------:R-:W-:Y:S01]  /*4730*/  @!P4 R2UR UR14, R8 ;  /* 0x00000000080ec2ca */ /* 0x000fe200000e0000 */
[----:B------:R-:W-:Y:S01]  /*4740*/  @!UP1 UIADD3 UR8, UPT, UPT, UR7, 0x3200, URZ ;  /* 0x0000320007089890 */ /* 0x000fe2000fffe0ff */
[----:B------:R-:W-:Y:S02]  /*4750*/  VOTEU.ALL UP1, P4 ;  /* 0x0000000000ff7886 */ /* 0x000fe40002020000 */
[----:B------:R-:W-:Y:S11]  /*4760*/  @!P4 R2UR UR15, R9 ;  /* 0x00000000090fc2ca */ /* 0x000ff600000e0000 */
[----:B------:R-:W-:Y:S02]  /*4770*/  @!UPT UIADD3 URZ, UPT, UPT, URZ, URZ, URZ ;  /* 0x000000fffffff290 */ /* 0x000fe4000fffe0ff */
[----:B------:R2:W-:Y:S01]  /*4780*/  @!UP1 UTMALDG.3D [UR8], [UR14], desc[UR18] ;  /* 0x000012080e0095b4 */ /* 0x0005e20008011000 */
[----:B------:R2:W-:Y:S01]  /*4790*/  @!P4 SYNCS.ARRIVE.TRANS64.RED.A0TR RZ, [UR7+0x58], R25 ;  /* 0x00005819ffffc9a7 */ /* 0x0005e20008300407 */
[----:B------:R-:W-:Y:S01]  /*47a0*/  UPLOP3.LUT UP1, UPT, UPT, UPT, UPT, 0x80, 0x8 ;  /* 0x000000000008789c */ /* 0x000fe20003f2f070 */
[----:B------:R-:W-:Y:S01]  /*47b0*/  SYNCS.ARRIVE.TRANS64.RED.A1T0 RZ, [UR13], RZ ;  /* 0x000000ffffff79a7 */ /* 0x000fe2000810040d */
[----:B------:R-:W-:Y:S09]  /*47c0*/  @P3 BRA `(.L_x_78) ;  /* 0xfffffff000a03947 */ /* 0x000ff2000383ffff */
[----:B------:R-:W-:-:S04]  /*47d0*/  SHF.L.U32 R2, R29, 0x1f, RZ ;  /* 0x0000001f1d027819 */ /* 0x000fc800000006ff */
[----:B------:R-:W1:Y:S02]  /*47e0*/  SYNCS.PHASECHK.TRANS64.TRYWAIT P0, [UR7+0x60], R2 ;  /* 0x00006002ff0075a7 */ /* 0x000e640008001107 */
[----:B-1----:R-:W-:Y:S05]  /*47f0*/  @!P0 BRA `(.L_x_79) ;  /* 0x0000004c00d08947 */ /* 0x002fea0003800000 */
.L_x_163:
[----:B------:R-:W3:Y:S02]  /*4800*/  SYNCS.PHASECHK.TRANS64.TRYWAIT P0, [UR7+0x68], R2 ;  /* 0x00006802ff0075a7 */ /* 0x000ee40008001107 */
[----:B---3--:R-:W-:Y:S05]  /*4810*/  @!P0 BRA `(.L_x_80) ;  /* 0x0000004c00e08947 */ /* 0x008fea0003800000 */
.L_x_165:
[----:B------:R-:W3:Y:S02]  /*4820*/  SYNCS.PHASECHK.TRANS64.TRYWAIT P0, [UR7+0x70], R2 ;  /* 0x00007002ff0075a7 */ /* 0x000ee40008001107 */
[----:B---3--:R-:W-:Y:S05]  /*4830*/  @!P0 BRA `(.L_x_81) ;  /* 0x0000004c00f08947 */ /* 0x008fea0003800000 */
.L_x_167:
[----:B-1----:R-:W-:-:S07]  /*4840*/  MOV R0, UR7 ;  /* 0x0000000700007c02 */ /* 0x002fce0008000f00 */
.L_x_82:
[----:B-1----:R-:W-:-:S04]  /*4850*/  SHF.L.U32 R2, R29, 0x1f, RZ ;  /* 0x0000001f1d027819 */ /* 0x002fc800000006ff */
[----:B------:R1:W3:Y:S03]  /*4860*/  SYNCS.PHASECHK.TRANS64.TRYWAIT P0, [R0+URZ+0x78], R2 ;  /* 0x00007802000075a7 */ /* 0x0002e600080011ff */
[----:B---3--:R-:W-:Y:S05]  /*4870*/  @!P0 NANOSLEEP.SYNCS 0x989680 ;  /* 0x009896800000895d */ /* 0x008fea0003900000 */
[----:B------:R-:W3:Y:S02]  /*4880*/  @!P0 SYNCS.PHASECHK.TRANS64 P0, [R0+URZ+0x78], R2 ;  /* 0x00007802000085a7 */ /* 0x000ee400080010ff */
[----:B--23--:R-:W-:Y:S05]  /*4890*/  @P0 EXIT ;  /* 0x000000000000094d */ /* 0x00cfea0003800000 */
[----:B------:R-:W-:Y:S05]  /*48a0*/  BRA `(.L_x_82) ;  /* 0xfffffffc00e87947 */ /* 0x000fea000383ffff */
.L_x_67:
[----:B------:R-:W-:-:S06]  /*48b0*/  UISETP.GE.AND UP1, UPT, UR8, 0x4, UPT ;  /* 0x000000040800788c */ /* 0x000fcc000bf26270 */
[----:B------:R-:W-:-:S13]  /*48c0*/  PLOP3.LUT P0, PT, PT, PT, UP1, 0x80, 0x8 ;  /* 0x000000000008781c */ /* 0x000fda0003f0f018 */
[----:B------:R-:W-:Y:S05]  /*48d0*/  @!P0 EXIT ;  /* 0x000000000000894d */ /* 0x000fea0003800000 */
[----:B------:R-:W-:Y:S01]  /*48e0*/  BAR.SYNC.DEFER_BLOCKING 0x6, 0xa0 ;  /* 0x0182800000007b1d */ /* 0x000fe20000010000 */
[C---:B------:R-:W-:Y:S01]  /*48f0*/  IMAD.SHL.U32 R3, R108.reuse, 0x40, RZ ;  /* 0x000000406c037824 */ /* 0x040fe200078e00ff */
[C---:B------:R-:W-:Y:S01]  /*4900*/  LOP3.LUT R110, R108.reuse, 0x60, RZ, 0xc0, !PT ;  /* 0x000000606c6e7812 */ /* 0x040fe200078ec0ff */
[C---:B------:R-:W-:Y:S01]  /*4910*/  IMAD.SHL.U32 R100, R108.reuse, 0x20, RZ ;  /* 0x000000206c647824 */ /* 0x040fe200078e00ff */
[----:B------:R-:W-:Y:S01]  /*4920*/  CS2R R106, SRZ ;  /* 0x00000000006a7805 */ /* 0x000fe2000001ff00 */
[C---:B------:R-:W-:Y:S01]  /*4930*/  IMAD.SHL.U32 R4, R108.reuse, 0x2, RZ ;  /* 0x000000026c047824 */ /* 0x040fe200078e00ff */
[----:B------:R-:W-:Y:S02]  /*4940*/  UMOV UR49, 0x400 ;  /* 0x0000040000317882 */ /* 0x000fe40000000000 */
[----:B------:R-:W1:Y:S01]  /*4950*/  LDC R99, c[0x0][0x370] ;  /* 0x0000dc00ff637b82 */ /* 0x000e620000000800 */
[----:B------:R-:W-:Y:S01]  /*4960*/  ULEA UR49, UR37, UR49, 0x18 ;  /* 0x0000003125317291 */ /* 0x000fe2000f8ec0ff */
[----:B------:R-:W-:Y:S01]  /*4970*/  LOP3.LUT R2, R3, 0x180, RZ, 0xc0, !PT ;  /* 0x0000018003027812 */ /* 0x000fe200078ec0ff */
[----:B------:R-:W-:Y:S01]  /*4980*/  IMAD.U32 R46, R108, 0x10000, RZ ;  /* 0x000100006c2e7824 */ /* 0x000fe200078e00ff */
[----:B------:R-:W-:Y:S01]  /*4990*/  LOP3.LUT R100, R100, 0xc00, RZ, 0xc0, !PT ;  /* 0x00000c0064647812 */ /* 0x000fe200078ec0ff */
[----:B------:R-:W-:Y:S01]  /*49a0*/  UIADD3 UR4, UPT, UPT, UR49, 0x4200, URZ ;  /* 0x0000420031047890 */ /* 0x000fe2000fffe0ff */
[----:B------:R-:W-:Y:S01]  /*49b0*/  LOP3.LUT R4, R2, 0x20, R4, 0xf8, !PT ;  /* 0x0000002002047812 */ /* 0x000fe200078ef804 */
[----:B------:R-:W-:Y:S01]  /*49c0*/  IMAD.SHL.U32 R2, R108, 0x8, RZ ;  /* 0x000000086c027824 */ /* 0x000fe200078e00ff */
[----:B------:R-:W2:Y:S01]  /*49d0*/  LDC R42, c[0x0][0xb0c] ;  /* 0x0002c300ff2a7b82 */ /* 0x000ea20000000800 */
[----:B------:R-:W-:Y:S01]  /*49e0*/  LOP3.LUT R100, R100, 0x40, R3, 0xf8, !PT ;  /* 0x0000004064647812 */ /* 0x000fe200078ef803 */
[----:B------:R-:W-:Y:S01]  /*49f0*/  IMAD.MOV.U32 R45, RZ, RZ, RZ ;  /* 0x000000ffff2d7224 */ /* 0x000fe200078e00ff */
[----:B------:R-:W-:Y:S01]  /*4a00*/  LOP3.LUT R46, R46, 0x600000, RZ, 0xc0, !PT ;  /* 0x006000002e2e7812 */ /* 0x000fe200078ec0ff */
[----:B------:R-:W-:Y:S01]  /*4a10*/  IMAD.MOV.U32 R112, RZ, RZ, RZ ;  /* 0x000000ffff707224 */ /* 0x000fe200078e00ff */
[----:B------:R-:W-:-:S02]  /*4a20*/  LOP3.LUT R108, R108, 0x2, RZ, 0xc0, !PT ;  /* 0x000000026c6c7812 */ /* 0x000fc400078ec0ff */
[----:B------:R-:W-:Y:S02]  /*4a30*/  CS2R R104, SRZ ;  /* 0x0000000000687805 */ /* 0x000fe4000001ff00 */
[----:B------:R-:W-:Y:S01]  /*4a40*/  LOP3.LUT R2, R4, 0x30, R2, 0x78, !PT ;  /* 0x0000003004027812 */ /* 0x000fe200078e7802 */
[----:B------:R-:W4:Y:S01]  /*4a50*/  LDC R97, c[0x0][0xb20] ;  /* 0x0002c800ff617b82 */ /* 0x000f220000000800 */
[----:B------:R-:W3:Y:S01]  /*4a60*/  LDS R0, [UR49+0x140] ;  /* 0x00014031ff007984 */ /* 0x000ee20008000800 */
[----:B------:R-:W-:Y:S01]  /*4a70*/  LOP3.LUT R100, R100, 0x200, R3, 0xf8, !PT ;  /* 0x0000020064647812 */ /* 0x000fe200078ef803 */
[----:B------:R-:W-:Y:S01]  /*4a80*/  IMAD.MOV R102, RZ, RZ, -R108 ;  /* 0x000000ffff667224 */ /* 0x000fe200078e0a6c */
[----:B------:R-:W1:Y:S01]  /*4a90*/  LDCU.64 UR52, c[0x0][0x348] ;  /* 0x00006900ff3477ac */ /* 0x000e620008000a00 */
[----:B------:R-:W-:Y:S01]  /*4aa0*/  IMAD.U32 R109, RZ, RZ, UR4 ;  /* 0x00000004ff6d7e24 */ /* 0x000fe2000f8e00ff */
[----:B------:R-:W-:Y:S02]  /*4ab0*/  LOP3.LUT R100, R100, R2, RZ, 0xfc, !PT ;  /* 0x0000000264647212 */ /* 0x000fe400078efcff */
[----:B------:R-:W1:Y:S01]  /*4ac0*/  LDC R41, c[0x0][0xb30] ;  /* 0x0002cc00ff297b82 */ /* 0x000e620000000800 */
[----:B------:R-:W1:Y:S01]  /*4ad0*/  LDCU.64 UR38, c[0x0][0x888] ;  /* 0x00011100ff2677ac */ /* 0x000e620008000a00 */
[----:B------:R-:W1:Y:S06]  /*4ae0*/  LDCU.64 UR44, c[0x0][0x890] ;  /* 0x00011200ff2c77ac */ /* 0x000e6c0008000a00 */
[----:B------:R-:W1:Y:S01]  /*4af0*/  LDC.64 R92, c[0x0][0xb10] ;  /* 0x0002c400ff5c7b82 */ /* 0x000e620000000a00 */
[----:B------:R-:W-:-:S07]  /*4b00*/  UIADD3 UR48, UPT, UPT, UR49, 0x200, URZ ;  /* 0x0000020031307890 */ /* 0x000fce000fffe0ff */
[----:B------:R-:W1:Y:S08]  /*4b10*/  LDC.64 R38, c[0x0][0xb18] ;  /* 0x0002c600ff267b82 */ /* 0x000e700000000a00 */
[----:B------:R-:W1:Y:S08]  /*4b20*/  LDC.64 R36, c[0x0][0xb28] ;  /* 0x0002ca00ff247b82 */ /* 0x000e700000000a00 */
[----:B------:R-:W1:Y:S01]  /*4b30*/  LDC.64 R90, c[0x0][0x8b0] ;  /* 0x00022c00ff5a7b82 */ /* 0x000e620000000a00 */
[----:B---3--:R-:W-:-:S07]  /*4b40*/  IMAD.IADD R46, R0, 0x1, R46 ;  /* 0x00000001002e7824 */ /* 0x008fce00078e022e */
[----:B------:R-:W3:Y:S08]  /*4b50*/  LDC.64 R88, c[0x0][0x8a8] ;  /* 0x00022a00ff587b82 */ /* 0x000ef00000000a00 */
[----:B--2-4-:R-:W1:Y:S02]  /*4b60*/  LDC R98, c[0x0][0x374] ;  /* 0x0000dd00ff627b82 */ /* 0x014e640000000800 */
.L_x_124:
[----:B------:R-:W-:Y:S02]  /*4b70*/  LEA R0, R112, UR49, 0x3 ;  /* 0x0000003170007c11 */ /* 0x000fe4000f8e18ff */
[----:B------:R-:W-:Y:S02]  /*4b80*/  SHF.L.U32 R2, R106, 0x1f, RZ ;  /* 0x0000001f6a027819 */ /* 0x000fe400000006ff */
[----:B------:R-:W-:Y:S02]  /*4b90*/  LEA R16, R112, UR49, 0x4 ;  /* 0x0000003170107c11 */ /* 0x000fe4000f8e20ff */
[----:B------:R-:W2:Y:S02]  /*4ba0*/  SYNCS.PHASECHK.TRANS64.TRYWAIT P0, [R0+URZ+0x90], R2 ;  /* 0x00009002000075a7 */ /* 0x000ea400080011ff */
[----:B-12---:R-:W-:Y:S05]  /*4bb0*/  @!P0 BRA `(.L_x_83) ;  /* 0x0000004c00288947 */ /* 0x006fea0003800000 */
.L_x_168:
[----:B------:R-:W4:Y:S01]  /*4bc0*/  LDC.64 R10, c[0x0][0xb10] ;  /* 0x0002c400ff0a7b82 */ /* 0x000f220000000a00 */
[----:B------:R-:W3:Y:S01]  /*4bd0*/  LDS.128 R16, [R16+0x120] ;  /* 0x0001200010107984 */ /* 0x000ee20000000c00 */
[----:B-1----:R-:W-:Y:S01]  /*4be0*/  ISETP.NE.AND P1, PT, R41, 0x1, PT ;  /* 0x000000012900780c */ /* 0x002fe20003f25270 */
[----:B--2---:R-:W-:Y:S01]  /*4bf0*/  VIADD R0, R0, 0xa0 ;  /* 0x000000a000007836 */ /* 0x004fe20000000000 */
[----:B------:R-:W-:Y:S04]  /*4c00*/  ISETP.GE.AND P0, PT, R40, 0x1, PT ;  /* 0x000000012800780c */ /* 0x000fe80003f06270 */
[----:B------:R-:W1:Y:S01]  /*4c10*/  LDC.64 R8, c[0x0][0xb18] ;  /* 0x0002c600ff087b82 */ /* 0x000e620000000a00 */
[----:B------:R-:W-:Y:S01]  /*4c20*/  PRMT R0, RZ, 0x654, R0 ;  /* 0x00000654ff007816 */ /* 0x000fe20000000000 */
[----:B------:R-:W-:Y:S01]  /*4c30*/  @!PT LDS RZ, [RZ] ;  /* 0x00000000fffff984 */ /* 0x000fe20000000800 */
[----:B------:R-:W-:Y:S01]  /*4c40*/  @!PT LDS RZ, [RZ] ;  /* 0x00000000fffff984 */ /* 0x000fe20000000800 */
[----:B------:R-:W-:Y:S01]  /*4c50*/  @!PT LDS RZ, [RZ] ;  /* 0x00000000fffff984 */ /* 0x000fe20000000800 */
[----:B------:R-:W-:Y:S01]  /*4c60*/  @!PT LDS RZ, [RZ] ;  /* 0x00000000fffff984 */ /* 0x000fe20000000800 */
[----:B------:R2:W-:Y:S06]  /*4c70*/  MEMBAR.ALL.CTA ;  /* 0x0000000000007992 */ /* 0x0005ec0000008000 */
[----:B--2---:R-:W2:Y:S01]  /*4c80*/  FENCE.VIEW.ASYNC.S ;  /* 0x00000000000073c6 */ /* 0x004ea20000000000 */
[----:B------:R-:W1:Y:S08]  /*4c90*/  @!P1 LDC R12, c[0x0][0xb20] ;  /* 0x0002c800ff0c9b82 */ /* 0x000e700000000800 */
[----:B------:R-:W1:Y:S01]  /*4ca0*/  @!P1 LDC R7, c[0x0][0xb0c] ;  /* 0x0002c300ff079b82 */ /* 0x000e620000000800 */
[----:B--2---:R2:W-:Y:S01]  /*4cb0*/  SYNCS.ARRIVE.TRANS64.RED.A1T0 RZ, [R0+URZ], RZ ;  /* 0x000000ff00ff79a7 */ /* 0x0045e200081004ff */
[----:B---3--:R-:W-:Y:S04]  /*4cc0*/  LOP3.LUT P4, RZ, R18, 0x1, RZ, 0xc0, !PT ;  /* 0x0000000112ff7812 */ /* 0x008fe8000788c0ff */
[----:B------:R-:W-:Y:S09]  /*4cd0*/  P2R R111, PR, RZ, 0x10 ;  /* 0x00000010ff6f7803 */ /* 0x000ff20000000000 */
[----:B------:R-:W-:Y:S02]  /*4ce0*/  @P4 MOV R44, R16 ;  /* 0x00000010002c4202 */ /* 0x000fe40000000f00 */
[----:B------:R-:W-:Y:S01]  /*4cf0*/  @P4 LOP3.LUT R43, R17, 0xffff, RZ, 0xc0, !PT ;  /* 0x0000ffff112b4812 */ /* 0x000fe200078ec0ff */
[----:B--2-4-:R-:W-:Y:S06]  /*4d00*/  @!P0 BRA `(.L_x_84) ;  /* 0x0000000000a48947 */ /* 0x014fec0003800000 */
[----:B------:R-:W-:Y:S01]  /*4d10*/  IMAD.HI.U32 R0, R98, R39, RZ ;  /* 0x0000002762007227 */ /* 0x000fe200078e00ff */
[----:B------:R-:W-:Y:S02]  /*4d20*/  ISETP.NE.AND P0, PT, R38, 0x1, PT ;  /* 0x000000012600780c */ /* 0x000fe40003f05270 */
[----:B------:R-:W-:Y:S01]  /*4d30*/  ISETP.NE.AND P2, PT, R40, 0x1, PT ;  /* 0x000000012800780c */ /* 0x000fe20003f45270 */
[----:B------:R-:W-:Y:S01]  /*4d40*/  IMAD.HI.U32 R4, R99, R92, RZ ;  /* 0x0000005c63047227 */ /* 0x000fe200078e00ff */
[----:B------:R-:W-:Y:S02]  /*4d50*/  SHF.R.U32.HI R0, RZ, R97, R0 ;  /* 0x00000061ff007219 */ /* 0x000fe40000011600 */
[----:B------:R-:W-:Y:S01]  /*4d60*/  ISETP.NE.AND P3, PT, R42, 0x1, PT ;  /* 0x000000012a00780c */ /* 0x000fe20003f65270 */
[----:B------:R-:W-:Y:S01]  /*4d70*/  IMAD.HI.U32 R6, R43, R39, RZ ;  /* 0x000000272b067227 */ /* 0x000fe200078e00ff */
[-C--:B------:R-:W-:Y:S02]  /*4d80*/  SHF.R.U32.HI R4, RZ, R93.reuse, R4 ;  /* 0x0000005dff047219 */ /* 0x080fe40000011604 */
[----:B------:R-:W-:Y:S01]  /*4d90*/  SEL R0, R98, R0, !P0 ;  /* 0x0000000062007207 */ /* 0x000fe20004000000 */
[----:B------:R-:W-:Y:S01]  /*4da0*/  IMAD.HI.U32 R5, R44, R92, RZ ;  /* 0x0000005c2c057227 */ /* 0x000fe200078e00ff */
[----:B------:R-:W-:Y:S03]  /*4db0*/  SEL R4, R99, R4, !P3 ;  /* 0x0000000463047207 */ /* 0x000fe60005800000 */
[-C--:B------:R-:W-:Y:S01]  /*4dc0*/  IMAD.HI.U32 R3, R0, R36.reuse, RZ ;  /* 0x0000002400037227 */ /* 0x080fe200078e00ff */
[----:B------:R-:W-:Y:S03]  /*4dd0*/  SHF.R.U32.HI R5, RZ, R93, R5 ;  /* 0x0000005dff057219 */ /* 0x000fe60000011605 */
[----:B------:R-:W-:Y:S01]  /*4de0*/  IMAD.HI.U32 R2, R4, R36, RZ ;  /* 0x0000002404027227 */ /* 0x000fe200078e00ff */
[----:B------:R-:W-:Y:S02]  /*4df0*/  @P2 SHF.R.U32.HI R0, RZ, R37, R3 ;  /* 0x00000025ff002219 */ /* 0x000fe40000011603 */
[----:B------:R-:W-:Y:S02]  /*4e00*/  SHF.R.U32.HI R3, RZ, R97, R6 ;  /* 0x00000061ff037219 */ /* 0x000fe40000011606 */
[----:B------:R-:W-:Y:S01]  /*4e10*/  @P2 SHF.R.U32.HI R4, RZ, R37, R2 ;  /* 0x00000025ff042219 */ /* 0x000fe20000011602 */
[----:B------:R-:W-:Y:S01]  /*4e20*/  IMAD R0, R40, R0, RZ ;  /* 0x0000000028007224 */ /* 0x000fe200078e02ff */
[----:B------:R-:W-:Y:S02]  /*4e30*/  SEL R3, R43, R3, !P0 ;  /* 0x000000032b037207 */ /* 0x000fe40004000000 */
[----:B------:R-:W-:Y:S01]  /*4e40*/  SEL R2, R44, R5, !P3 ;  /* 0x000000052c027207 */ /* 0x000fe20005800000 */
[----:B------:R-:W-:Y:S01]  /*4e50*/  IMAD R5, R40, R4, RZ ;  /* 0x0000000428057224 */ /* 0x000fe200078e02ff */
[C---:B------:R-:W-:Y:S01]  /*4e60*/  ISETP.GE.AND P0, PT, R3.reuse, R0, PT ;  /* 0x000000000300720c */ /* 0x040fe20003f06270 */
[C---:B------:R-:W-:Y:S03]  /*4e70*/  IMAD.HI.U32 R0, R3.reuse, R36, RZ ;  /* 0x0000002403007227 */ /* 0x040fe600078e00ff */
[C---:B------:R-:W-:Y:S02]  /*4e80*/  ISETP.GE.OR P0, PT, R2.reuse, R5, P0 ;  /* 0x000000050200720c */ /* 0x040fe40000706670 */
[----:B------:R-:W-:Y:S04]  /*4e90*/  SHF.R.U32.HI R0, RZ, R37, R0 ;  /* 0x00000025ff007219 */ /* 0x000fe80000011600 */
[C---:B------:R-:W-:Y:S05]  /*4ea0*/  SEL R6, R3.reuse, R0, !P2 ;  /* 0x0000000003067207 */ /* 0x040fea0005000000 */
        /* <DEDUP_REMOVED lines=14> */
[----:B------:R-:W-:Y:S07]  /*4f90*/  IMAD R43, R3, R38, R43 ;  /* 0x00000026032b7224 */ /* 0x000fee00078e022b */
.L_x_84:
[----:B-1----:R-:W-:Y:S01]  /*4fa0*/  @!P1 ISETP.NE.AND P0, PT, R8, 0x1, PT ;  /* 0x000000010800980c */ /* 0x002fe20003f05270 */
[----:B------:R-:W-:Y:S01]  /*4fb0*/  @!P1 IMAD.HI.U32 R0, R44, R10, RZ ;  /* 0x0000000a2c009227 */ /* 0x000fe200078e00ff */
[----:B------:R-:W-:Y:S01]  /*4fc0*/  @!P1 ISETP.NE.AND P2, PT, R7, 0x1, PT ;  /* 0x000000010700980c */ /* 0x000fe20003f45270 */
[----:B------:R-:W-:Y:S01]  /*4fd0*/  ULOP3.LUT UP0, URZ, UR48, 0x1b0, URZ, 0xc0, !UPT ;  /* 0x000001b030ff7892 */ /* 0x000fe2000f80c0ff */
[----:B------:R-:W-:Y:S01]  /*4fe0*/  R2UR UR42, R15 ;  /* 0x000000000f2a72ca */ /* 0x000fe200000e0000 */
[C---:B------:R-:W-:Y:S01]  /*4ff0*/  @!P1 IMAD.HI.U32 R2, R43.reuse, R9, RZ ;  /* 0x000000092b029227 */ /* 0x040fe200078e00ff */
[----:B------:R-:W-:Y:S02]  /*5000*/  @!P1 SHF.R.U32.HI R0, RZ, R11, R0 ;  /* 0x0000000bff009219 */ /* 0x000fe40000011600 */
[----:B------:R-:W-:Y:S01]  /*5010*/  R2UR UR41, R14 ;  /* 0x000000000e2972ca */ /* 0x000fe200000e0000 */
[----:B------:R-:W-:Y:S01]  /*5020*/  VIADD R112, R112, 0x1 ;  /* 0x0000000170707836 */ /* 0x000fe20000000000 */
[----:B------:R-:W-:Y:S02]  /*5030*/  @!P1 SHF.R.U32.HI R2, RZ, R12, R2 ;  /* 0x0000000cff029219 */ /* 0x000fe40000011602 */
[----:B------:R-:W-:Y:S02]  /*5040*/  @!P1 SEL R3, R44, R0, !P2 ;  /* 0x000000002c039207 */ /* 0x000fe40005000000 */
[----:B------:R-:W-:Y:S02]  /*5050*/  @!P1 SEL R2, R43, R2, !P0 ;  /* 0x000000022b029207 */ /* 0x000fe40004000000 */
[----:B------:R-:W-:Y:S01]  /*5060*/  @P4 SHF.R.U32.HI R103, RZ, 0x10, R17 ;  /* 0x00000010ff674819 */ /* 0x000fe20000011611 */
[----:B------:R-:W-:Y:S02]  /*5070*/  USHF.L.U32 UR42, UR42, 0x6, URZ ;  /* 0x000000062a2a7899 */ /* 0x000fe400080006ff */
[----:B------:R-:W-:Y:S02]  /*5080*/  @!P1 IMAD.IADD R0, R2, 0x1, -R3 ;  /* 0x0000000102009824 */ /* 0x000fe400078e0a03 */
[----:B------:R-:W-:Y:S01]  /*5090*/  @!P1 IMAD.IADD R2, R3, 0x1, -R2 ;  /* 0x0000000103029824 */ /* 0x000fe200078e0a02 */
[----:B------:R-:W-:Y:S01]  /*50a0*/  USHF.L.U32 UR41, UR41, 0x8, URZ ;  /* 0x0000000829297899 */ /* 0x000fe200080006ff */
[----:B------:R-:W-:Y:S02]  /*50b0*/  @!P1 IMAD R44, R0, R7, R44 ;  /* 0x00000007002c9224 */ /* 0x000fe400078e022c */
[----:B------:R-:W-:Y:S01]  /*50c0*/  @!P1 IMAD R43, R2, R8, R43 ;  /* 0x00000008022b9224 */ /* 0x000fe200078e022b */
[----:B------:R-:W-:Y:S08]  /*50d0*/  BRA.U !UP0, `(.L_x_85) ;  /* 0x0000000108407547 */ /* 0x000ff0000b800000 */
[----:B------:R-:W1:Y:S01]  /*50e0*/  LDCU.64 UR8, c[0x4][0x88] ;  /* 0x01001100ff0877ac */ /* 0x000e620008000a00 */
[----:B------:R-:W-:Y:S01]  /*50f0*/  MOV R3, 0x0 ;  /* 0x0000000000037802 */ /* 0x000fe20000000f00 */
[----:B------:R-:W-:Y:S02]  /*5100*/  HFMA2 R12, -RZ, RZ, 0, 5.9604644775390625e-08 ;  /* 0x00000001ff0c7431 */ /* 0x000fe400000001ff */
[----:B------:R-:W-:Y:S02]  /*5110*/  IMAD.MOV.U32 R8, RZ, RZ, 0x70 ;  /* 0x00000070ff087424 */ /* 0x000fe400078e00ff */
[----:B------:R-:W-:Y:S01]  /*5120*/  IMAD.MOV.U32 R13, RZ, RZ, RZ ;  /* 0x000000ffff0d7224 */ /* 0x000fe200078e00ff */
[----:B------:R-:W2:Y:S01]  /*5130*/  LDCU.64 UR6, c[0x4][0x90] ;  /* 0x01001200ff0677ac */ /* 0x000ea20008000a00 */
[----:B------:R-:W3:Y:S01]  /*5140*/  LDC.64 R2, c[0x4][R3] ;  /* 0x0100000003027b82 */ /* 0x000ee20000000a00 */
[----:B------:R-:W4:Y:S01]  /*5150*/  LDCU.64 UR4, c[0x4][0x8] ;  /* 0x01000100ff0477ac */ /* 0x000f220008000a00 */
[----:B-1----:R-:W-:Y:S01]  /*5160*/  MOV R5, UR9 ;  /* 0x0000000900057c02 */ /* 0x002fe20008000f00 */
[----:B------:R-:W-:Y:S01]  /*5170*/  IMAD.U32 R4, RZ, RZ, UR8 ;  /* 0x00000008ff047e24 */ /* 0x000fe2000f8e00ff */
[----:B--2---:R-:W-:Y:S01]  /*5180*/  MOV R7, UR7 ;  /* 0x0000000700077c02 */ /* 0x004fe20008000f00 */
[----:B------:R-:W-:Y:S01]  /*5190*/  IMAD.U32 R6, RZ, RZ, UR6 ;  /* 0x00000006ff067e24 */ /* 0x000fe2000f8e00ff */
[----:B----4-:R-:W-:Y:S01]  /*51a0*/  MOV R11, UR5 ;  /* 0x00000005000b7c02 */ /* 0x010fe20008000f00 */
[----:B------:R-:W-:Y:S02]  /*51b0*/  IMAD.U32 R10, RZ, RZ, UR4 ;  /* 0x00000004ff0a7e24 */ /* 0x000fe4000f8e00ff */
[----:B------:R-:W-:Y:S07]  /*51c0*/  LEPC R20, `(.L_x_85) ;  /* 0x000000001014794e */ /* 0x000fee0000000000 */
[----:B---3-5:R-:W-:Y:S05]  /*51d0*/  CALL.ABS.NOINC R2 ;  /* 0x0000000002007343 */ /* 0x028fea0003c00000 */
.L_x_85:
[----:B------:R-:W-:Y:S01]  /*51e0*/  LOP3.LUT P0, RZ, R109, 0x1b0, RZ, 0xc0, !PT ;  /* 0x000001b06dff7812 */ /* 0x000fe2000780c0ff */
[----:B------:R-:W-:Y:S11]  /*51f0*/  BSSY.RECONVERGENT B6, `(.L_x_86) ;  /* 0x0000013000067945 */ /* 0x000ff60003800200 */
[----:B------:R-:W-:Y:S01]  /*5200*/  @!UPT UIADD3 URZ, UPT, UPT, URZ, URZ, URZ ;  /* 0x000000fffffff290 */ /* 0x000fe2000fffe0ff */
[----:B------:R-:W-:Y:S05]  /*5210*/  @!P0 BRA `(.L_x_87) ;  /* 0x0000000000408947 */ /* 0x000fea0003800000 */
        /* <DEDUP_REMOVED lines=16> */
.L_x_87:
[----:B------:R-:W-:Y:S05]  /*5320*/  BSYNC.RECONVERGENT B6 ;  /* 0x0000000000067941 */ /* 0x000fea0003800200 */
.L_x_86:
[----:B------:R-:W-:Y:S01]  /*5330*/  ISETP.NE.U32.AND P4, PT, R90, RZ, PT ;  /* 0x000000ff5a00720c */ /* 0x000fe20003f85070 */
[----:B------:R-:W-:Y:S01]  /*5340*/  UISETP.NE.AND UP2, UPT, UR50, URZ, UPT ;  /* 0x000000ff3200728c */ /* 0x000fe2000bf45270 */
[----:B------:R-:W-:Y:S01]  /*5350*/  ISETP.NE.U32.AND P2, PT, RZ, UR38, PT ;  /* 0x00000026ff007c0c */ /* 0x000fe2000bf45070 */
[----:B------:R-:W-:Y:S01]  /*5360*/  UISETP.NE.U32.AND UP1, UPT, UR44, URZ, UPT ;  /* 0x000000ff2c00728c */ /* 0x000fe2000bf25070 */
[----:B------:R-:W-:Y:S01]  /*5370*/  ISETP.NE.AND.EX P4, PT, R91, RZ, PT, P4 ;  /* 0x000000ff5b00720c */ /* 0x000fe20003f85340 */
[----:B------:R-:W-:Y:S01]  /*5380*/  UPLOP3.LUT UP0, UPT, UPT, UPT, UPT, 0x40, 0x4 ;  /* 0x000000000004789c */ /* 0x000fe20003f0e870 */
[----:B------:R-:W-:Y:S01]  /*5390*/  ISETP.NE.AND.EX P2, PT, RZ, UR39, PT, P2 ;  /* 0x00000027ff007c0c */ /* 0x000fe2000bf45320 */
[----:B------:R-:W-:Y:S01]  /*53a0*/  UISETP.NE.AND.EX UP1, UPT, UR45, URZ, UPT, UP1 ;  /* 0x000000ff2d00728c */ /* 0x000fe2000bf25310 */
[----:B------:R-:W-:Y:S04]  /*53b0*/  PLOP3.LUT P1, PT, PT, PT, UP2, 0x80, 0x8 ;  /* 0x000000000008781c */ /* 0x000fe80003f2f028 */
[----:B------:R-:W-:Y:S06]  /*53c0*/  @UP2 UPLOP3.LUT UP0, UPT, UPT, UPT, UP1, 0x80, 0x8 ;  /* 0x000000000008289c */ /* 0x000fec0003f0f010 */
[----:B------:R-:W-:Y:S01]  /*53d0*/  PLOP3.LUT P0, PT, PT, PT, UP0, 0x80, 0x8 ;  /* 0x000000000008781c */ /* 0x000fe20003f0f008 */
[----:B------:R-:W-:Y:S01]  /*53e0*/  @!UPT UIADD3 URZ, UPT, UPT, URZ, URZ, URZ ;  /* 0x000000fffffff290 */ /* 0x000fe2000fffe0ff */
[----:B------:R-:W-:Y:S11]  /*53f0*/  BRA.U !UP1, `(.L_x_88) ;  /* 0x0000000109387547 */ /* 0x000ff6000b800000 */
[----:B------:R-:W-:Y:S01]  /*5400*/  UISETP.NE.U32.AND UP0, UPT, UR38, URZ, UPT ;  /* 0x000000ff2600728c */ /* 0x000fe2000bf05070 */
[----:B------:R-:W-:Y:S02]  /*5410*/  HFMA2 R0, -RZ, RZ, 0, 5.9604644775390625e-08 ;  /* 0x00000001ff007431 */ /* 0x000fe400000001ff */
[----:B------:R-:W-:Y:S01]  /*5420*/  IMAD.MOV.U32 R96, RZ, RZ, 0x1 ;  /* 0x00000001ff607424 */ /* 0x000fe200078e00ff */
[----:B------:R-:W-:Y:S06]  /*5430*/  UISETP.NE.AND.EX UP0, UPT, UR39, URZ, UPT, UP0 ;  /* 0x000000ff2700728c */ /* 0x000fec000bf05300 */
[----:B------:R-:W-:Y:S05]  /*5440*/  PLOP3.LUT P3, PT, PT, PT, UP0, 0x80, 0x8 ;  /* 0x000000000008781c */ /* 0x000fea0003f6f008 */
[----:B------:R-:W1:Y:S01]  /*5450*/  @UP0 LDCU.64 UR6, c[0x0][0x888] ;  /* 0x00011100ff0607ac */ /* 0x000e620008000a00 */
[----:B------:R-:W-:Y:S07]  /*5460*/  @UP0 UIMAD UR4, UR36, UR44, URZ ;  /* 0x0000002c240402a4 */ /* 0x000fee000f8e02ff */
[----:B------:R-:W-:Y:S01]  /*5470*/  @!P3 PRMT R96, R0, 0x7610, R96 ;  /* 0x000076100060b816 */ /* 0x000fe20000000060 */
[----:B-1----:R-:W-:Y:S03]  /*5480*/  @UP0 UIMAD.WIDE UR6, UR4, 0x4, UR6 ;  /* 0x00000004040608a5 */ /* 0x002fe6000f8e0206 */
[----:B------:R-:W1:Y:S03]  /*5490*/  @!UP0 LDCU UR4, c[0x0][0x880] ;  /* 0x00011000ff0487ac */ /* 0x000e660008000800 */
[----:B------:R-:W-:Y:S01]  /*54a0*/  IMAD.U32 R2, RZ, RZ, UR6 ;  /* 0x00000006ff027e24 */ /* 0x000fe2000f8e00ff */
[----:B------:R-:W-:Y:S05]  /*54b0*/  MOV R3, UR7 ;  /* 0x0000000700037c02 */ /* 0x000fea0008000f00 */
[----:B-----5:R2:W5:Y:S02]  /*54c0*/  @P3 LDG.E R49, desc[UR46][R2.64] ;  /* 0x0000002e02313981 */ /* 0x020564000c1e1900 */
[----:B-12---:R-:W-:Y:S02]  /*54d0*/  @!P3 IMAD.U32 R49, RZ, RZ, UR4 ;  /* 0x00000004ff31be24 */ /* 0x006fe4000f8e00ff */
.L_x_88:
[----:B------:R-:W-:Y:S05]  /*54e0*/  @!P4 BRA `(.L_x_89) ;  /* 0x000000000020c947 */ /* 0x000fea0003800000 */
[----:B------:R-:W-:Y:S04]  /*54f0*/  ISETP.NE.U32.AND P3, PT, R88, RZ, PT ;  /* 0x000000ff5800720c */ /* 0x000fe80003f65070 */
[----:B------:R-:W-:Y:S11]  /*5500*/  ISETP.NE.AND.EX P3, PT, R89, RZ, PT, P3 ;  /* 0x000000ff5900720c */ /* 0x000ff60003f65330 */
[----:B------:R-:W-:Y:S02]  /*5510*/  @!UPT UIADD3 URZ, UPT, UPT, URZ, URZ, URZ ;  /* 0x000000fffffff290 */ /* 0x000fe4000fffe0ff */
[----:B------:R-:W1:Y:S01]  /*5520*/  @P3 LDC.64 R2, c[0x0][0x8a8] ;  /* 0x00022a00ff023b82 */ /* 0x000e620000000a00 */
[----:B------:R-:W-:Y:S04]  /*5530*/  @P3 IMAD R0, R90, UR36, RZ ;  /* 0x000000245a003c24 */ /* 0x000fe8000f8e02ff */
[----:B-1----:R-:W-:Y:S05]  /*5540*/  @P3 IMAD.WIDE R2, R0, 0x4, R2 ;  /* 0x0000000400023825 */ /* 0x002fea00078e0202 */
[----:B-----5:R1:W5:Y:S02]  /*5550*/  @P3 LDG.E R47, desc[UR46][R2.64] ;  /* 0x0000002e022f3981 */ /* 0x020364000c1e1900 */
[----:B-1----:R-:W2:Y:S02]  /*5560*/  @!P3 LDC R47, c[0x0][0x8a0] ;  /* 0x00022800ff2fbb82 */ /* 0x002ea40000000800 */
.L_x_89:
[----:B-----5:R-:W-:Y:S01]  /*5570*/  FSETP.NEU.AND P4, PT, R49, RZ, PT ;  /* 0x000000ff3100720b */ /* 0x020fe20003f8d000 */
[----:B------:R-:W-:Y:S01]  /*5580*/  BSSY B1, `(.L_x_90) ;  /* 0x0000042000017945 */ /* 0x000fe20003800000 */
[----:B------:R-:W-:Y:S01]  /*5590*/  SEL R5, RZ, 0xffffffff, P2 ;  /* 0xffffffffff057807 */ /* 0x000fe20001000000 */
[----:B------:R-:W-:Y:S01]  /*55a0*/  IMAD.MOV.U32 R115, RZ, RZ, 0x1 ;  /* 0x00000001ff737424 */ /* 0x000fe200078e00ff */
[----:B------:R-:W-:Y:S02]  /*55b0*/  LOP3.LUT P3, RZ, R96, 0xff, RZ, 0xc0, !PT ;  /* 0x000000ff60ff7812 */ /* 0x000fe4000786c0ff */
[----:B------:R-:W-:Y:S02]  /*55c0*/  CS2R R86, SRZ ;  /* 0x0000000000567805 */ /* 0x000fe4000001ff00 */
[----:B------:R-:W-:Y:S02]  /*55d0*/  @P1 SEL R0, RZ, 0xffffffff, P4 ;  /* 0xffffffffff001807 */ /* 0x000fe40002000000 */
[----:B------:R-:W-:Y:S02]  /*55e0*/  CS2R R84, SRZ ;  /* 0x0000000000547805 */ /* 0x000fe4000001ff00 */
[----:B------:R-:W-:Y:S02]  /*55f0*/  LEA R2, R105, UR49, 0x3 ;  /* 0x0000003169027c11 */ /* 0x000fe4000f8e18ff */
[----:B------:R-:W-:Y:S02]  /*5600*/  CS2R R82, SRZ ;  /* 0x0000000000527805 */ /* 0x000fe4000001ff00 */
[----:B------:R-:W-:Y:S02]  /*5610*/  @P0 SEL R0, R5, R0, !P3 ;  /* 0x0000000005000207 */ /* 0x000fe40005800000 */
[----:B------:R-:W-:Y:S02]  /*5620*/  CS2R R80, SRZ ;  /* 0x0000000000507805 */ /* 0x000fe4000001ff00 */
[----:B------:R-:W-:Y:S02]  /*5630*/  LEA R113, R45, UR49, 0x3 ;  /* 0x000000312d717c11 */ /* 0x000fe4000f8e18ff */
[----:B------:R-:W-:Y:S02]  /*5640*/  @P1 LOP3.LUT R0, R0, 0x1, RZ, 0xc0, !PT ;  /* 0x0000000100001812 */ /* 0x000fe400078ec0ff */
[----:B------:R-:W-:Y:S02]  /*5650*/  SHF.L.U32 R3, R107, 0x1f, RZ ;  /* 0x0000001f6b037819 */ /* 0x000fe400000006ff */
[----:B------:R-:W-:Y:S02]  /*5660*/  ISETP.NE.U32.OR P6, PT, R0, 0x1, !P1 ;  /* 0x000000010000780c */ /* 0x000fe40004fc5470 */
[----:B------:R-:W-:Y:S02]  /*5670*/  PLOP3.LUT P2, PT, PT, PT, UP1, 0x80, 0x8 ;  /* 0x000000000008781c */ /* 0x000fe40003f4f018 */
[----:B------:R-:W-:Y:S02]  /*5680*/  LEA.HI R48, R45, R45, RZ, 0x1 ;  /* 0x0000002d2d307211 */ /* 0x000fe400078f08ff */
[----:B------:R-:W-:Y:S02]  /*5690*/  SEL R4, RZ, 0xffffffff, P4 ;  /* 0xffffffffff047807 */ /* 0x000fe40002000000 */
[----:B------:R-:W-:Y:S05]  /*56a0*/  P2R R118, PR, RZ, 0x40 ;  /* 0x00000040ff767803 */ /* 0x000fea0000000000 */
[----:B------:R-:W-:Y:S02]  /*56b0*/  @P6 SHF.L.U32 R0, R104, 0x1f, RZ ;  /* 0x0000001f68006819 */ /* 0x000fe400000006ff */
[----:B------:R-:W-:Y:S02]  /*56c0*/  @P2 SEL R4, R5, R4, !P3 ;  /* 0x0000000405042207 */ /* 0x000fe40005800000 */
[----:B------:R1:W3:Y:S02]  /*56d0*/  @P6 SYNCS.PHASECHK.TRANS64.TRYWAIT P1, [R2+URZ+0x40], R0 ;  /* 0x00004000020065a7 */ /* 0x0002e400080211ff */
[----:B------:R-:W-:Y:S04]  /*56e0*/  LOP3.LUT R4, R4, 0x1, RZ, 0xc0, !PT ;  /* 0x0000000104047812 */ /* 0x000fe800078ec0ff */
[----:B------:R-:W-:Y:S04]  /*56f0*/  ISETP.NE.U32.AND P5, PT, R4, 0x1, PT ;  /* 0x000000010400780c */ /* 0x000fe80003fa5070 */
[----:B------:R-:W-:Y:S01]  /*5700*/  P2R R116, PR, RZ, 0x20 ;  /* 0x00000020ff747803 */ /* 0x000fe20000000000 */
[----:B------:R4:W2:Y:S01]  /*5710*/  SYNCS.PHASECHK.TRANS64.TRYWAIT P0, [R113+URZ+0xb0], R3 ;  /* 0x0000b003710075a7 */ /* 0x0008a200080011ff */
[C---:B-1----:R-:W-:Y:S01]  /*5720*/  IMAD.SHL.U32 R0, R48.reuse, 0x80, RZ ;  /* 0x0000008030007824 */ /* 0x042fe200078e00ff */
[----:B------:R-:W-:Y:S04]  /*5730*/  LOP3.LUT R48, R48, 0xffe, RZ, 0xc0, !PT ;  /* 0x00000ffe30307812 */ /* 0x000fe800078ec0ff */
[----:B------:R-:W-:Y:S01]  /*5740*/  LOP3.LUT R0, R0, 0xffffff00, RZ, 0xc0, !PT ;  /* 0xffffff0000007812 */ /* 0x000fe200078ec0ff */
[----:B------:R-:W-:Y:S04]  /*5750*/  IMAD.IADD R48, R45, 0x1, -R48 ;  /* 0x000000012d307824 */ /* 0x000fe800078e0a30 */
[----:B------:R-:W-:Y:S04]  /*5760*/  IMAD.IADD R0, R46, 0x1, R0 ;  /* 0x000000012e007824 */ /* 0x000fe800078e0200 */
[----:B------:R-:W-:Y:S01]  /*5770*/  IMAD R48, R48, 0x100000, R0 ;  /* 0x0010000030307824 */ /* 0x000fe200078e0200 */
[----:B---3--:R-:W-:Y:S01]  /*5780*/  @P6 SEL R115, RZ, 0x1, !P1 ;  /* 0x00000001ff736807 */ /* 0x008fe20004800000 */
[----:B----4-:R-:W-:Y:S06]  /*5790*/  @!P6 BRA `(.L_x_91) ;  /* 0x000000000080e947 */ /* 0x010fec0003800000 */
[----:B------:R-:W-:Y:S01]  /*57a0*/  @P5 IMAD R5, R105, 0x1000, R100 ;  /* 0x0000100069055824 */ /* 0x000fe200078e0264 */
[----:B------:R-:W-:Y:S01]  /*57b0*/  ISETP.NE.AND P1, PT, R115, RZ, PT ;  /* 0x000000ff7300720c */ /* 0x000fe20003f25270 */
[----:B------:R-:W-:Y:S01]  /*57c0*/  BSSY B0, `(.L_x_92) ;  /* 0x000000b000007945 */ /* 0x000fe20003800000 */
[----:B------:R-:W-:Y:S01]  /*57d0*/  CS2R R82, SRZ ;  /* 0x0000000000527805 */ /* 0x000fe2000001ff00 */
[----:B------:R-:W-:Y:S01]  /*57e0*/  @P5 VIADD R4, R5, UR49 ;  /* 0x0000003105045c36 */ /* 0x000fe20008000000 */
[----:B------:R-:W-:Y:S02]  /*57f0*/  CS2R R80, SRZ ;  /* 0x0000000000507805 */ /* 0x000fe4000001ff00 */
[----:B------:R-:W-:Y:S02]  /*5800*/  CS2R R86, SRZ ;  /* 0x0000000000567805 */ /* 0x000fe4000001ff00 */
[----:B------:R-:W-:Y:S01]  /*5810*/  CS2R R84, SRZ ;  /* 0x0000000000547805 */ /* 0x000fe2000001ff00 */
[----:B------:R-:W-:Y:S04]  /*5820*/  @P5 IMAD R4, R108, -0x10, R4 ;  /* 0xfffffff06c045824 */ /* 0x000fe800078e0204 */
[----:B------:R-:W-:Y:S05]  /*5830*/  @P1 BRA `(.L_x_93) ;  /* 0x00000000000c1947 */ /* 0x000fea0003800000 */
[----:B------:R-:W-:Y:S04]  /*5840*/  SHF.L.U32 R0, R104, 0x1f, RZ ;  /* 0x0000001f68007819 */ /* 0x000fe800000006ff */
[----:B------:R-:W1:Y:S02]  /*5850*/  SYNCS.PHASECHK.TRANS64.TRYWAIT P1, [R2+URZ+0x40], R0 ;  /* 0x00004000020075a7 */ /* 0x000e6400080211ff */
[----:B-1----:R-:W-:Y:S05]  /*5860*/  @!P1 BRA `(.L_x_94) ;  /* 0x0000004000109947 */ /* 0x002fea0003800000 */
.L_x_93:
[----:B------:R-:W-:Y:S05]  /*5870*/  BSYNC B0 ;  /* 0x0000000000007941 */ /* 0x000fea0003800000 */
.L_x_92:
[----:B------:R-:W-:Y:S01]  /*5880*/  ISETP.NE.AND P1, PT, R116, RZ, PT ;  /* 0x000000ff7400720c */ /* 0x000fe20003f25270 */
[----:B-1----:R-:W-:Y:S02]  /*5890*/  VIADD R2, R2, 0x60 ;  /* 0x0000006002027836 */ /* 0x002fe40000000000 */
[----:B------:R-:W-:Y:S02]  /*58a0*/  IMAD.U32 R0, RZ, RZ, UR37 ;  /* 0x00000025ff007e24 */ /* 0x000fe4000f8e00ff */
[----:B------:R-:W-:Y:S03]  /*58b0*/  VIADD R105, R105, 0x1 ;  /* 0x0000000169697836 */ /* 0x000fe60000000000 */
[----:B------:R-:W-:Y:S05]  /*58c0*/  PRMT R0, R0, 0x654, R2 ;  /* 0x0000065400007816 */ /* 0x000fea0000000002 */
[----:B------:R1:W3:Y:S04]  /*58d0*/  @P1 LDS.128 R80, [R5+UR49+0x200] ;  /* 0x0002003105501984 */ /* 0x0002e80008000c00 */
[----:B------:R1:W4:Y:S01]  /*58e0*/  @P1 LDS.128 R84, [R4+0x210] ;  /* 0x0002100004541984 */ /* 0x0003220000000c00 */
[C---:B------:R-:W-:Y:S01]  /*58f0*/  ISETP.NE.AND P1, PT, R105.reuse, 0x4, PT ;  /* 0x000000046900780c */ /* 0x040fe20003f25270 */
[----:B------:R-:W-:Y:S01]  /*5900*/  @!PT LDS RZ, [RZ] ;  /* 0x00000000fffff984 */ /* 0x000fe20000000800 */
[----:B------:R-:W-:Y:S01]  /*5910*/  @!PT LDS RZ, [RZ] ;  /* 0x00000000fffff984 */ /* 0x000fe20000000800 */
[----:B------:R-:W-:Y:S01]  /*5920*/  @!PT LDS RZ, [RZ] ;  /* 0x00000000fffff984 */ /* 0x000fe20000000800 */
[----:B------:R-:W-:Y:S01]  /*5930*/  @!PT LDS RZ, [RZ] ;  /* 0x00000000fffff984 */ /* 0x000fe20000000800 */
[----:B------:R5:W-:Y:S06]  /*5940*/  MEMBAR.ALL.CTA ;  /* 0x0000000000007992 */ /* 0x000bec0000008000 */
[----:B-----5:R-:W5:Y:S01]  /*5950*/  FENCE.VIEW.ASYNC.S ;  /* 0x00000000000073c6 */ /* 0x020f620000000000 */
[----:B------:R-:W-:Y:S01]  /*5960*/  SEL R105, R105, RZ, P1 ;  /* 0x000000ff69697207 */ /* 0x000fe20000800000 */
[----:B-----5:R5:W-:Y:S02]  /*5970*/  SYNCS.ARRIVE.TRANS64.RED.A1T0 RZ, [R0+URZ], RZ ;  /* 0x000000ff00ff79a7 */ /* 0x020be400081004ff */
[----:B-----5:R-:W-:Y:S04]  /*5980*/  SEL R0, RZ, 0x1, P1 ;  /* 0x00000001ff007807 */ /* 0x020fe80000800000 */
[----:B-1-3--:R-:W-:Y:S02]  /*5990*/  LOP3.LUT R104, R104, R0, RZ, 0x3c, !PT ;  /* 0x0000000068687212 */ /* 0x00afe400078e3cff */
.L_x_91:
[----:B------:R-:W-:Y:S05]  /*59a0*/  BSYNC B1 ;  /* 0x0000000000017941 */ /* 0x000fea0003800000 */
.L_x_90:
[----:B------:R-:W-:Y:S04]  /*59b0*/  SHF.R.U32.HI R0, RZ, 0x15, R48 ;  /* 0x00000015ff007819 */ /* 0x000fe80000011630 */
[----:B------:R-:W-:Y:S01]  /*59c0*/  LOP3.LUT P1, RZ, R0, 0x3, R101, 0x48, !PT ;  /* 0x0000000300ff7812 */ /* 0x000fe20007824865 */
[----:B------:R-:W-:Y:S01]  /*59d0*/  @!UPT UIADD3 URZ, UPT, UPT, URZ, URZ, URZ ;  /* 0x000000fffffff290 */ /* 0x000fe2000fffe0ff */
[----:B--2---:R-:W-:Y:S11]  /*59e0*/  @P0 BRA `(.L_x_95) ;  /* 0x0000000000080947 */ /* 0x004ff60003800000 */
[----:B------:R-:W1:Y:S02]  /*59f0*/  SYNCS.PHASECHK.TRANS64.TRYWAIT P0, [R113+URZ+0xb0], R3 ;  /* 0x0000b003710075a7 */ /* 0x000e6400080011ff */
[----:B-1----:R-:W-:Y:S05]  /*5a00*/  @!P0 BRA `(.L_x_96) ;  /* 0x0000003c00bc8947 */ /* 0x002fea0003800000 */
.L_x_95:
[----:B------:R-:W-:Y:S05]  /*5a10*/  @!P1 BRA `(.L_x_97) ;  /* 0x0000000000409947 */ /* 0x000fea0003800000 */
[----:B------:R-:W2:Y:S01]  /*5a20*/  LDCU.64 UR8, c[0x4][0x78] ;  /* 0x01000f00ff0877ac */ /* 0x000ea20008000a00 */
[----:B-1----:R-:W-:Y:S01]  /*5a30*/  MOV R3, 0x0 ;  /* 0x0000000000037802 */ /* 0x002fe20000000f00 */
[----:B------:R-:W-:Y:S02]  /*5a40*/  HFMA2 R12, -RZ, RZ, 0, 5.9604644775390625e-08 ;  /* 0x00000001ff0c7431 */ /* 0x000fe400000001ff */
[----:B------:R-:W-:Y:S02]  /*5a50*/  IMAD.MOV.U32 R8, RZ, RZ, 0x192 ;  /* 0x00000192ff087424 */ /* 0x000fe400078e00ff */
[----:B------:R-:W-:Y:S01]  /*5a60*/  IMAD.MOV.U32 R13, RZ, RZ, RZ ;  /* 0x000000ffff0d7224 */ /* 0x000fe200078e00ff */
[----:B------:R-:W1:Y:S01]  /*5a70*/  LDCU.64 UR6, c[0x4][0x80] ;  /* 0x01001000ff0677ac */ /* 0x000e620008000a00 */
[----:B------:R-:W3:Y:S01]  /*5a80*/  LDC.64 R2, c[0x4][R3] ;  /* 0x0100000003027b82 */ /* 0x000ee20000000a00 */
[----:B------:R-:W5:Y:S01]  /*5a90*/  LDCU.64 UR4, c[0x4][0x18] ;  /* 0x01000300ff0477ac */ /* 0x000f620008000a00 */
[----:B--2---:R-:W-:Y:S01]  /*5aa0*/  MOV R5, UR9 ;  /* 0x0000000900057c02 */ /* 0x004fe20008000f00 */
[----:B------:R-:W-:Y:S01]  /*5ab0*/  IMAD.U32 R4, RZ, RZ, UR8 ;  /* 0x00000008ff047e24 */ /* 0x000fe2000f8e00ff */
[----:B-1----:R-:W-:Y:S01]  /*5ac0*/  MOV R7, UR7 ;  /* 0x0000000700077c02 */ /* 0x002fe20008000f00 */
[----:B------:R-:W-:Y:S01]  /*5ad0*/  IMAD.U32 R6, RZ, RZ, UR6 ;  /* 0x00000006ff067e24 */ /* 0x000fe2000f8e00ff */
[----:B-----5:R-:W-:Y:S01]  /*5ae0*/  MOV R11, UR5 ;  /* 0x00000005000b7c02 */ /* 0x020fe20008000f00 */
[----:B------:R-:W-:Y:S02]  /*5af0*/  IMAD.U32 R10, RZ, RZ, UR4 ;  /* 0x00000004ff0a7e24 */ /* 0x000fe4000f8e00ff */
[----:B------:R-:W-:Y:S07]  /*5b00*/  LEPC R20, `(.L_x_97) ;  /* 0x000000001014794e */ /* 0x000fee0000000000 */
[----:B---34-:R-:W-:Y:S05]  /*5b10*/  CALL.ABS.NOINC R2 ;  /* 0x0000000002007343 */ /* 0x018fea0003c00000 */
.L_x_97:
[----:B------:R-:W-:Y:S01]  /*5b20*/  F2FP.F16.E4M3.UNPACK_B R4, R81 ;  /* 0x00000051ff04723e */ /* 0x000fe200020006ff */
[----:B------:R-:W-:Y:S05]  /*5b30*/  WARPSYNC.ALL ;  /* 0x0000000000007948 */ /* 0x000fea0003800000 */
[----:B------:R-:W-:Y:S01]  /*5b40*/  R2UR UR4, R48 ;  /* 0x00000000300472ca */ /* 0x000fe200000e0000 */
[--C-:B------:R-:W-:Y:S01]  /*5b50*/  HADD2.F32 R53, -RZ, R4.reuse.H0_H0 ;  /* 0x20000004ff357230 */ /* 0x100fe20000004100 */
[-C--:B-1----:R-:W-:Y:S01]  /*5b60*/  F2FP.F16.E4M3.UNPACK_B R3, R80.reuse ;  /* 0x00000050ff03723e */ /* 0x082fe200020006ff */
[----:B------:R-:W-:Y:S01]  /*5b70*/  HADD2.F32 R54, -RZ, R4.H1_H1 ;  /* 0x30000004ff367230 */ /* 0x000fe20000004100 */
[----:B------:R-:W-:Y:S01]  /*5b80*/  F2FP.F16.E4M3.UNPACK_B R0, R80.H1 ;  /* 0x00000050ff00723e */ /* 0x000fe200030006ff */
[----:B------:R-:W-:Y:S01]  /*5b90*/  BSSY.RECONVERGENT B0, `(.L_x_98) ;  /* 0x0000099000007945 */ /* 0x000fe20003800200 */
[----:B------:R-:W-:Y:S01]  /*5ba0*/  F2FP.F16.E4M3.UNPACK_B R64, R83.H1 ;  /* 0x00000053ff40723e */ /* 0x000fe200030006ff */
[--C-:B------:R-:W-:Y:S01]  /*5bb0*/  HADD2.F32 R2, -RZ, R3.reuse.H0_H0 ;  /* 0x20000003ff027230 */ /* 0x100fe20000004100 */
[----:B----4-:R-:W-:Y:S01]  /*5bc0*/  F2FP.F16.E4M3.UNPACK_B R74, R86 ;  /* 0x00000056ff4a723e */ /* 0x010fe200020006ff */
[----:B------:R-:W-:Y:S01]  /*5bd0*/  HADD2.F32 R50, -RZ, R3.H1_H1 ;  /* 0x30000003ff327230 */ /* 0x000fe20000004100 */
[----:B------:R-:W-:Y:S01]  /*5be0*/  F2FP.F16.E4M3.UNPACK_B R3, R81.H1 ;  /* 0x00000051ff03723e */ /* 0x000fe200030006ff */
[--C-:B------:R-:W-:Y:S01]  /*5bf0*/  HADD2.F32 R51, -RZ, R0.reuse.H0_H0 ;  /* 0x20000000ff337230 */ /* 0x100fe20000004100 */
[----:B------:R-:W-:Y:S01]  /*5c00*/  IADD3 R114, PT, PT, R100, UR49, RZ ;  /* 0x0000003164727c10 */ /* 0x000fe2000fffe0ff */
[----:B------:R-:W-:Y:S01]  /*5c10*/  HADD2.F32 R52, -RZ, R0.H1_H1 ;  /* 0x30000000ff347230 */ /* 0x000fe20000004100 */
[----:B------:R-:W-:Y:S01]  /*5c20*/  LDTM.16dp32bit_t0_t15.x32 R4, tmem[UR4] ;  /* 0x00000004000479ee */ /* 0x000fe20008a80000 */
[----:B------:R-:W1:Y:S01]  /*5c30*/  LDTM.16dp32bit_t16_t31.x32 R4, tmem[UR4+0x20] ;  /* 0x00002004000479ee */ /* 0x000e620008aa0000 */
[-C--:B------:R-:W-:Y:S01]  /*5c40*/  F2FP.F16.E4M3.UNPACK_B R0, R82.reuse ;  /* 0x00000052ff00723e */ /* 0x080fe200020006ff */
[--C-:B------:R-:W-:Y:S01]  /*5c50*/  HADD2.F32 R55, -RZ, R3.reuse.H0_H0 ;  /* 0x20000003ff377230 */ /* 0x100fe20000004100 */
[----:B------:R-:W-:Y:S01]  /*5c60*/  SHF.L.U32 R117, R102, 0x4, RZ ;  /* 0x0000000466757819 */ /* 0x000fe200000006ff */
[----:B------:R-:W-:Y:S01]  /*5c70*/  HADD2.F32 R56, -RZ, R3.H1_H1 ;  /* 0x30000003ff387230 */ /* 0x000fe20000004100 */
[----:B------:R-:W-:Y:S01]  /*5c80*/  F2FP.F16.E4M3.UNPACK_B R3, R82.H1 ;  /* 0x00000052ff03723e */ /* 0x000fe200030006ff */
[--C-:B------:R-:W-:Y:S01]  /*5c90*/  HADD2.F32 R57, -RZ, R0.reuse.H0_H0 ;  /* 0x20000000ff397230 */ /* 0x100fe20000004100 */
[----:B------:R-:W-:Y:S01]  /*5ca0*/  IADD3 R114, PT, PT, R114, R117, RZ ;  /* 0x0000007572727210 */ /* 0x000fe20007ffe0ff */
[----:B------:R-:W-:Y:S01]  /*5cb0*/  HADD2.F32 R58, -RZ, R0.H1_H1 ;  /* 0x30000000ff3a7230 */ /* 0x000fe20000004100 */
[----:B------:R-:W-:Y:S01]  /*5cc0*/  F2FP.F16.E4M3.UNPACK_B R0, R83 ;  /* 0x00000053ff00723e */ /* 0x000fe200020006ff */
[--C-:B------:R-:W-:Y:S01]  /*5cd0*/  HADD2.F32 R59, -RZ, R3.reuse.H0_H0 ;  /* 0x20000003ff3b7230 */ /* 0x100fe20000004100 */
[----:B------:R-:W-:Y:S01]  /*5ce0*/  ISETP.NE.AND P0, PT, R110, RZ, PT ;  /* 0x000000ff6e00720c */ /* 0x000fe20003f05270 */
[----:B------:R-:W-:Y:S01]  /*5cf0*/  HADD2.F32 R60, -RZ, R3.H1_H1 ;  /* 0x30000003ff3c7230 */ /* 0x000fe20000004100 */
[-C--:B------:R-:W-:Y:S01]  /*5d00*/  F2FP.F16.E4M3.UNPACK_B R3, R84.reuse ;  /* 0x00000054ff03723e */ /* 0x080fe200020006ff */
[--C-:B------:R-:W-:Y:S01]  /*5d10*/  HADD2.F32 R61, -RZ, R0.reuse.H0_H0 ;  /* 0x20000000ff3d7230 */ /* 0x100fe20000004100 */
[----:B------:R-:W-:Y:S01]  /*5d20*/  ISETP.NE.AND P6, PT, R118, RZ, PT ;  /* 0x000000ff7600720c */ /* 0x000fe20003fc5270 */
[----:B------:R-:W-:Y:S01]  /*5d30*/  HADD2.F32 R62, -RZ, R0.H1_H1 ;  /* 0x30000000ff3e7230 */ /* 0x000fe20000004100 */
[----:B------:R-:W-:Y:S01]  /*5d40*/  F2FP.F16.E4M3.UNPACK_B R0, R84.H1 ;  /* 0x00000054ff00723e */ /* 0x000fe200030006ff */
[--C-:B------:R-:W-:Y:S02]  /*5d50*/  HADD2.F32 R65, -RZ, R3.reuse.H0_H0 ;  /* 0x20000003ff417230 */ /* 0x100fe40000004100 */
[----:B------:R-:W-:Y:S01]  /*5d60*/  HADD2.F32 R66, -RZ, R3.H1_H1 ;  /* 0x30000003ff427230 */ /* 0x000fe20000004100 */
[-C--:B------:R-:W-:Y:S01]  /*5d70*/  F2FP.F16.E4M3.UNPACK_B R3, R85.reuse ;  /* 0x00000055ff03723e */ /* 0x080fe200020006ff */
[--C-:B------:R-:W-:Y:S02]  /*5d80*/  HADD2.F32 R67, -RZ, R0.reuse.H0_H0 ;  /* 0x20000000ff437230 */ /* 0x100fe40000004100 */
[----:B------:R-:W-:Y:S01]  /*5d90*/  HADD2.F32 R68, -RZ, R0.H1_H1 ;  /* 0x30000000ff447230 */ /* 0x000fe20000004100 */
[----:B------:R-:W-:Y:S01]  /*5da0*/  F2FP.F16.E4M3.UNPACK_B R0, R85.H1 ;  /* 0x00000055ff00723e */ /* 0x000fe200030006ff */
[--C-:B------:R-:W-:Y:S02]  /*5db0*/  HADD2.F32 R69, -RZ, R3.reuse.H0_H0 ;  /* 0x20000003ff457230 */ /* 0x100fe40000004100 */
[C---:B-1----:R-:W-:Y:S01]  /*5dc0*/  FMUL R7, R47.reuse, R7 ;  /* 0x000000072f077220 */ /* 0x042fe20000400000 */
[----:B------:R-:W-:Y:S01]  /*5dd0*/  HADD2.F32 R70, -RZ, R3.H1_H1 ;  /* 0x30000003ff467230 */ /* 0x000fe20000004100 */
[----:B------:R-:W-:Y:S01]  /*5de0*/  F2FP.F16.E4M3.UNPACK_B R3, R86.H1 ;  /* 0x00000056ff03723e */ /* 0x000fe200030006ff */
[--C-:B------:R-:W-:Y:S02]  /*5df0*/  HADD2.F32 R71, -RZ, R0.reuse.H0_H0 ;  /* 0x20000000ff477230 */ /* 0x100fe40000004100 */
[----:B------:R-:W-:Y:S02]  /*5e00*/  HADD2.F32 R72, -RZ, R0.H1_H1 ;  /* 0x30000000ff487230 */ /* 0x000fe40000004100 */
[----:B------:R-:W-:Y:S01]  /*5e10*/  FMUL R0, R47, R4 ;  /* 0x000000042f007220 */ /* 0x000fe20000400000 */
[--C-:B------:R-:W-:Y:S01]  /*5e20*/  HADD2.F32 R73, -RZ, R74.reuse.H0_H0 ;  /* 0x2000004aff497230 */ /* 0x100fe20000004100 */
[----:B------:R-:W-:Y:S01]  /*5e30*/  F2FP.F16.E4M3.UNPACK_B R4, R87 ;  /* 0x00000057ff04723e */ /* 0x000fe200020006ff */
[----:B------:R-:W-:Y:S02]  /*5e40*/  HADD2.F32 R74, -RZ, R74.H1_H1 ;  /* 0x3000004aff4a7230 */ /* 0x000fe40000004100 */
[----:B------:R-:W-:Y:S01]  /*5e50*/  FFMA R0, R49, R2, R0 ;  /* 0x0000000231007223 */ /* 0x000fe20000000000 */
[----:B------:R-:W-:Y:S01]  /*5e60*/  FMUL R2, R47, R5 ;  /* 0x000000052f027220 */ /* 0x000fe20000400000 */
[--C-:B------:R-:W-:Y:S01]  /*5e70*/  HADD2.F32 R75, -RZ, R3.reuse.H0_H0 ;  /* 0x20000003ff4b7230 */ /* 0x100fe20000004100 */
[----:B------:R-:W-:Y:S01]  /*5e80*/  F2FP.F16.E4M3.UNPACK_B R5, R87.H1 ;  /* 0x00000057ff05723e */ /* 0x000fe200030006ff */
[----:B------:R-:W-:Y:S02]  /*5e90*/  HADD2.F32 R76, -RZ, R3.H1_H1 ;  /* 0x30000003ff4c7230 */ /* 0x000fe40000004100 */
[----:B------:R-:W-:Y:S01]  /*5ea0*/  FFMA R2, R49, R50, R2 ;  /* 0x0000003231027223 */ /* 0x000fe20000000002 */
[--C-:B------:R-:W-:Y:S02]  /*5eb0*/  HADD2.F32 R50, -RZ, R4.reuse.H0_H0 ;  /* 0x20000004ff327230 */ /* 0x100fe40000004100 */
[C---:B------:R-:W-:Y:S01]  /*5ec0*/  FMUL R3, R47.reuse, R6 ;  /* 0x000000062f037220 */ /* 0x040fe20000400000 */
[--C-:B------:R-:W-:Y:S02]  /*5ed0*/  HADD2.F32 R77, -RZ, R5.reuse.H1_H1 ;  /* 0x30000005ff4d7230 */ /* 0x100fe40000004100 */
[C---:B------:R-:W-:Y:S01]  /*5ee0*/  FMUL R6, R47.reuse, R11 ;  /* 0x0000000b2f067220 */ /* 0x040fe20000400000 */
[----:B------:R-:W-:Y:S01]  /*5ef0*/  FMUL R11, R47, R16 ;  /* 0x000000102f0b7220 */ /* 0x000fe20000400000 */
[C---:B------:R-:W-:Y:S01]  /*5f00*/  FFMA R3, R49.reuse, R51, R3 ;  /* 0x0000003331037223 */ /* 0x040fe20000000003 */
[----:B------:R-:W-:Y:S01]  /*5f10*/  FFMA R7, R49, R52, R7 ;  /* 0x0000003431077223 */ /* 0x000fe20000000007 */
[----:B------:R-:W-:Y:S02]  /*5f20*/  HADD2.F32 R51, -RZ, R4.H1_H1 ;  /* 0x30000004ff337230 */ /* 0x000fe40000004100 */
[C---:B------:R-:W-:Y:S01]  /*5f30*/  FMUL R4, R47.reuse, R9 ;  /* 0x000000092f047220 */ /* 0x040fe20000400000 */
[----:B------:R-:W-:Y:S02]  /*5f40*/  HADD2.F32 R52, -RZ, R5.H0_H0 ;  /* 0x20000005ff347230 */ /* 0x000fe40000004100 */
[----:B------:R-:W-:Y:S01]  /*5f50*/  FMUL R16, R47, R21 ;  /* 0x000000152f107220 */ /* 0x000fe20000400000 */
[----:B------:R-:W-:Y:S01]  /*5f60*/  F2FP.SATFINITE.E4M3.F32.PACK_AB_MERGE_C R78, R7, R3, RZ ;  /* 0x00000003074e723e */ /* 0x000fe200048070ff */
[C---:B------:R-:W-:Y:S01]  /*5f70*/  FMUL R3, R47.reuse, R8 ;  /* 0x000000082f037220 */ /* 0x040fe20000400000 */
[C---:B------:R-:W-:Y:S01]  /*5f80*/  FMUL R7, R47.reuse, R12 ;  /* 0x0000000c2f077220 */ /* 0x040fe20000400000 */
[C---:B------:R-:W-:Y:S01]  /*5f90*/  FMUL R8, R47.reuse, R13 ;  /* 0x0000000d2f087220 */ /* 0x040fe20000400000 */
[----:B------:R-:W-:Y:S01]  /*5fa0*/  FMUL R12, R47, R17 ;  /* 0x000000112f0c7220 */ /* 0x000fe20000400000 */
[C---:B------:R-:W-:Y:S01]  /*5fb0*/  FFMA R3, R49.reuse, R53, R3 ;  /* 0x0000003531037223 */ /* 0x040fe20000000003 */
[----:B------:R-:W-:Y:S01]  /*5fc0*/  FFMA R4, R49, R54, R4 ;  /* 0x0000003631047223 */ /* 0x000fe20000000004 */
[C---:B------:R-:W-:Y:S01]  /*5fd0*/  FMUL R5, R47.reuse, R10 ;  /* 0x0000000a2f057220 */ /* 0x040fe20000400000 */
[C---:B------:R-:W-:Y:S01]  /*5fe0*/  FMUL R9, R47.reuse, R14 ;  /* 0x0000000e2f097220 */ /* 0x040fe20000400000 */
[C---:B------:R-:W-:Y:S01]  /*5ff0*/  FMUL R10, R47.reuse, R15 ;  /* 0x0000000f2f0a7220 */ /* 0x040fe20000400000 */
[----:B------:R-:W-:Y:S01]  /*6000*/  FMUL R15, R47, R20 ;  /* 0x000000142f0f7220 */ /* 0x000fe20000400000 */
[C---:B------:R-:W-:Y:S01]  /*6010*/  FFMA R5, R49.reuse, R55, R5 ;  /* 0x0000003731057223 */ /* 0x040fe20000000005 */
[C---:B------:R-:W-:Y:S01]  /*6020*/  FFMA R6, R49.reuse, R56, R6 ;  /* 0x0000003831067223 */ /* 0x040fe20000000006 */
[C---:B------:R-:W-:Y:S01]  /*6030*/  FFMA R7, R49.reuse, R57, R7 ;  /* 0x0000003931077223 */ /* 0x040fe20000000007 */
[C---:B------:R-:W-:Y:S01]  /*6040*/  FFMA R8, R49.reuse, R58, R8 ;  /* 0x0000003a31087223 */ /* 0x040fe20000000008 */
[--C-:B------:R-:W-:Y:S02]  /*6050*/  HADD2.F32 R63, -RZ, R64.reuse.H0_H0 ;  /* 0x20000040ff3f7230 */ /* 0x100fe40000004100 */
[C---:B------:R-:W-:Y:S01]  /*6060*/  FFMA R9, R49.reuse, R59, R9 ;  /* 0x0000003b31097223 */ /* 0x040fe20000000009 */
[----:B------:R-:W-:Y:S01]  /*6070*/  F2FP.SATFINITE.E4M3.F32.PACK_AB_MERGE_C R5, R6, R5, RZ ;  /* 0x000000050605723e */ /* 0x000fe200048070ff */
[C---:B------:R-:W-:Y:S01]  /*6080*/  FFMA R10, R49.reuse, R60, R10 ;  /* 0x0000003c310a7223 */ /* 0x040fe2000000000a */
[C---:B------:R-:W-:Y:S01]  /*6090*/  FFMA R11, R49.reuse, R61, R11 ;  /* 0x0000003d310b7223 */ /* 0x040fe2000000000b */
[----:B------:R-:W-:Y:S01]  /*60a0*/  FFMA R12, R49, R62, R12 ;  /* 0x0000003e310c7223 */ /* 0x000fe2000000000c */
[C---:B------:R-:W-:Y:S01]  /*60b0*/  FMUL R20, R47.reuse, R25 ;  /* 0x000000192f147220 */ /* 0x040fe20000400000 */
[C---:B------:R-:W-:Y:S01]  /*60c0*/  FMUL R25, R47.reuse, R30 ;  /* 0x0000001e2f197220 */ /* 0x040fe20000400000 */
[C---:B------:R-:W-:Y:S01]  /*60d0*/  FMUL R30, R47.reuse, R35 ;  /* 0x000000232f1e7220 */ /* 0x040fe20000400000 */
[----:B------:R-:W-:Y:S01]  /*60e0*/  F2FP.SATFINITE.E4M3.F32.PACK_AB_MERGE_C R9, R10, R9, RZ ;  /* 0x000000090a09723e */ /* 0x000fe200048070ff */
[----:B------:R-:W-:Y:S02]  /*60f0*/  HADD2.F32 R64, -RZ, R64.H1_H1 ;  /* 0x30000040ff407230 */ /* 0x000fe40000004100 */
[C---:B------:R-:W-:Y:S01]  /*6100*/  FMUL R13, R47.reuse, R18 ;  /* 0x000000122f0d7220 */ /* 0x040fe20000400000 */
[C---:B------:R-:W-:Y:S01]  /*6110*/  FMUL R14, R47.reuse, R19 ;  /* 0x000000132f0e7220 */ /* 0x040fe20000400000 */
[C---:B------:R-:W-:Y:S01]  /*6120*/  FMUL R17, R47.reuse, R22 ;  /* 0x000000162f117220 */ /* 0x040fe20000400000 */
[----:B------:R-:W-:Y:S01]  /*6130*/  FMUL R18, R47, R23 ;  /* 0x000000172f127220 */ /* 0x000fe20000400000 */
[C---:B------:R-:W-:Y:S01]  /*6140*/  FFMA R13, R49.reuse, R63, R13 ;  /* 0x0000003f310d7223 */ /* 0x040fe2000000000d */
[C---:B------:R-:W-:Y:S01]  /*6150*/  FFMA R14, R49.reuse, R64, R14 ;  /* 0x00000040310e7223 */ /* 0x040fe2000000000e */
[----:B------:R-:W-:Y:S01]  /*6160*/  FFMA R15, R49, R65, R15 ;  /* 0x00000041310f7223 */ /* 0x000fe2000000000f */
[----:B------:R-:W-:Y:S01]  /*6170*/  FMUL R19, R47, R24 ;  /* 0x000000182f137220 */ /* 0x000fe20000400000 */
[C---:B------:R-:W-:Y:S01]  /*6180*/  FFMA R16, R49.reuse, R66, R16 ;  /* 0x0000004231107223 */ /* 0x040fe20000000010 */
[----:B------:R-:W-:Y:S01]  /*6190*/  FFMA R17, R49, R67, R17 ;  /* 0x0000004331117223 */ /* 0x000fe20000000011 */
[----:B------:R-:W-:Y:S01]  /*61a0*/  F2FP.SATFINITE.E4M3.F32.PACK_AB_MERGE_C R13, R14, R13, RZ ;  /* 0x0000000d0e0d723e */ /* 0x000fe200048070ff */
[C---:B------:R-:W-:Y:S01]  /*61b0*/  FMUL R21, R47.reuse, R26 ;  /* 0x0000001a2f157220 */ /* 0x040fe20000400000 */
[----:B------:R-:W-:Y:S01]  /*61c0*/  FMUL R22, R47, R27 ;  /* 0x0000001b2f167220 */ /* 0x000fe20000400000 */
[C---:B------:R-:W-:Y:S01]  /*61d0*/  FFMA R18, R49.reuse, R68, R18 ;  /* 0x0000004431127223 */ /* 0x040fe20000000012 */
[----:B------:R-:W-:Y:S01]  /*61e0*/  FFMA R19, R49, R69, R19 ;  /* 0x0000004531137223 */ /* 0x000fe20000000013 */
[----:B------:R-:W-:Y:S01]  /*61f0*/  FMUL R23, R47, R28 ;  /* 0x0000001c2f177220 */ /* 0x000fe20000400000 */
[----:B------:R-:W-:Y:S01]  /*6200*/  FFMA R20, R49, R70, R20 ;  /* 0x0000004631147223 */ /* 0x000fe20000000014 */
[----:B------:R-:W-:Y:S01]  /*6210*/  FMUL R24, R47, R29 ;  /* 0x0000001d2f187220 */ /* 0x000fe20000400000 */
[C---:B------:R-:W-:Y:S01]  /*6220*/  FFMA R21, R49.reuse, R71, R21 ;  /* 0x0000004731157223 */ /* 0x040fe20000000015 */
[----:B------:R-:W-:Y:S01]  /*6230*/  FFMA R22, R49, R72, R22 ;  /* 0x0000004831167223 */ /* 0x000fe20000000016 */
[C---:B------:R-:W-:Y:S01]  /*6240*/  FMUL R26, R47.reuse, R31 ;  /* 0x0000001f2f1a7220 */ /* 0x040fe20000400000 */
[----:B------:R-:W-:Y:S01]  /*6250*/  FMUL R27, R47, R32 ;  /* 0x000000202f1b7220 */ /* 0x000fe20000400000 */
[----:B------:R-:W-:Y:S01]  /*6260*/  FFMA R23, R49, R73, R23 ;  /* 0x0000004931177223 */ /* 0x000fe20000000017 */
[----:B------:R-:W-:Y:S01]  /*6270*/  FMUL R28, R47, R33 ;  /* 0x000000212f1c7220 */ /* 0x000fe20000400000 */
[----:B------:R-:W-:Y:S01]  /*6280*/  FFMA R24, R49, R74, R24 ;  /* 0x0000004a31187223 */ /* 0x000fe20000000018 */
[----:B------:R-:W-:Y:S01]  /*6290*/  FMUL R29, R47, R34 ;  /* 0x000000222f1d7220 */ /* 0x000fe20000400000 */
[C---:B------:R-:W-:Y:S01]  /*62a0*/  FFMA R25, R49.reuse, R75, R25 ;  /* 0x0000004b31197223 */ /* 0x040fe20000000019 */
[C---:B------:R-:W-:Y:S01]  /*62b0*/  FFMA R26, R49.reuse, R76, R26 ;  /* 0x0000004c311a7223 */ /* 0x040fe2000000001a */
[C---:B------:R-:W-:Y:S01]  /*62c0*/  FFMA R27, R49.reuse, R50, R27 ;  /* 0x00000032311b7223 */ /* 0x040fe2000000001b */
[C---:B------:R-:W-:Y:S01]  /*62d0*/  FFMA R28, R49.reuse, R51, R28 ;  /* 0x00000033311c7223 */ /* 0x040fe2000000001c */
[----:B------:R-:W-:Y:S01]  /*62e0*/  F2FP.SATFINITE.E4M3.F32.PACK_AB_MERGE_C R17, R18, R17, RZ ;  /* 0x000000111211723e */ /* 0x000fe200048070ff */
[C---:B------:R-:W-:Y:S01]  /*62f0*/  FFMA R29, R49.reuse, R52, R29 ;  /* 0x00000034311d7223 */ /* 0x040fe2000000001d */
[----:B------:R-:W-:Y:S01]  /*6300*/  F2FP.SATFINITE.E4M3.F32.PACK_AB_MERGE_C R21, R22, R21, RZ ;  /* 0x000000151615723e */ /* 0x000fe200048070ff */
[----:B------:R-:W-:Y:S01]  /*6310*/  FFMA R30, R49, R77, R30 ;  /* 0x0000004d311e7223 */ /* 0x000fe2000000001e */
[----:B------:R-:W-:Y:S02]  /*6320*/  F2FP.SATFINITE.E4M3.F32.PACK_AB_MERGE_C R32, R2, R0, R78 ;  /* 0x000000000220723e */ /* 0x000fe4000480704e */
[----:B------:R-:W-:Y:S02]  /*6330*/  F2FP.SATFINITE.E4M3.F32.PACK_AB_MERGE_C R33, R4, R3, R5 ;  /* 0x000000030421723e */ /* 0x000fe40004807005 */
[----:B------:R-:W-:Y:S02]  /*6340*/  F2FP.SATFINITE.E4M3.F32.PACK_AB_MERGE_C R34, R8, R7, R9 ;  /* 0x000000070822723e */ /* 0x000fe40004807009 */
[----:B------:R-:W-:Y:S02]  /*6350*/  F2FP.SATFINITE.E4M3.F32.PACK_AB_MERGE_C R35, R12, R11, R13 ;  /* 0x0000000b0c23723e */ /* 0x000fe4000480700d */
[----:B------:R-:W-:Y:S02]  /*6360*/  F2FP.SATFINITE.E4M3.F32.PACK_AB_MERGE_C R16, R16, R15, R17 ;  /* 0x0000000f1010723e */ /* 0x000fe40004807011 */
[----:B------:R-:W-:Y:S01]  /*6370*/  F2FP.SATFINITE.E4M3.F32.PACK_AB_MERGE_C R17, R20, R19, R21 ;  /* 0x000000131411723e */ /* 0x000fe20004807015 */
[----:B------:R1:W-:Y:S01]  /*6380*/  STS.128 [R100+UR49+0x4200], R32 ;  /* 0x0042002064007988 */ /* 0x0003e20008000c31 */
[----:B------:R-:W-:Y:S02]  /*6390*/  F2FP.SATFINITE.E4M3.F32.PACK_AB_MERGE_C R18, R26, R25, RZ ;  /* 0x000000191a12723e */ /* 0x000fe400048070ff */
[----:B------:R-:W-:Y:S02]  /*63a0*/  F2FP.SATFINITE.E4M3.F32.PACK_AB_MERGE_C R19, R30, R29, RZ ;  /* 0x0000001d1e13723e */ /* 0x000fe400048070ff */
[----:B------:R-:W-:Y:S02]  /*63b0*/  F2FP.SATFINITE.E4M3.F32.PACK_AB_MERGE_C R18, R24, R23, R18 ;  /* 0x000000171812723e */ /* 0x000fe40004807012 */
[----:B------:R-:W-:Y:S02]  /*63c0*/  F2FP.SATFINITE.E4M3.F32.PACK_AB_MERGE_C R19, R28, R27, R19 ;  /* 0x0000001b1c13723e */ /* 0x000fe40004807013 */
[----:B------:R-:W-:Y:S02]  /*63d0*/  LEA R0, R105, UR49, 0x3 ;  /* 0x0000003169007c11 */ /* 0x000fe4000f8e18ff */
[----:B------:R-:W-:Y:S01]  /*63e0*/  @P6 SHF.L.U32 R2, R104, 0x1f, RZ ;  /* 0x0000001f68026819 */ /* 0x000fe200000006ff */
[----:B------:R1:W-:Y:S01]  /*63f0*/  STS.128 [R114+0x4210], R16 ;  /* 0x0042101072007388 */ /* 0x0003e20000000c00 */
[----:B------:R-:W-:Y:S01]  /*6400*/  @!PT LDS RZ, [RZ] ;  /* 0x00000000fffff984 */ /* 0x000fe20000000800 */
[----:B------:R-:W-:Y:S01]  /*6410*/  @!PT LDS RZ, [RZ] ;  /* 0x00000000fffff984 */ /* 0x000fe20000000800 */
[----:B------:R-:W-:Y:S01]  /*6420*/  @!PT LDS RZ, [RZ] ;  /* 0x00000000fffff984 */ /* 0x000fe20000000800 */
[----:B------:R-:W-:Y:S01]  /*6430*/  @!PT LDS RZ, [RZ] ;  /* 0x00000000fffff984 */ /* 0x000fe20000000800 */
[----:B------:R2:W-:Y:S07]  /*6440*/  MEMBAR.ALL.CTA ;  /* 0x0000000000007992 */ /* 0x0005ee0000008000 */
[----:B--2---:R-:W2:Y:S02]  /*6450*/  FENCE.VIEW.ASYNC.S ;  /* 0x00000000000073c6 */ /* 0x004ea40000000000 */
[----:B--2---:R-:W-:Y:S06]  /*6460*/  BAR.SYNC.DEFER_BLOCKING 0x1, 0x80 ;  /* 0x0042000000007b1d */ /* 0x004fec0000010000 */
[----:B------:R-:W-:Y:S05]  /*6470*/  @P0 BRA `(.L_x_99) ;  /* 0x0000000000280947 */ /* 0x000fea0003800000 */
[----:B------:R-:W-:Y:S02]  /*6480*/  UIADD3 UR4, UPT, UPT, UR49, 0x4200, URZ ;  /* 0x0000420031047890 */ /* 0x000fe4000fffe0ff */
[----:B------:R-:W-:Y:S01]  /*6490*/  UIADD3 UR6, UP0, UPT, UR52, 0x680, URZ ;  /* 0x0000068034067890 */ /* 0x000fe2000ff1e0ff */
[----:B------:R-:W-:Y:S03]  /*64a0*/  UMOV UR43, UR36 ;  /* 0x00000024002b7c82 */ /* 0x000fe60008000000 */
[----:B------:R-:W-:Y:S01]  /*64b0*/  MOV R109, UR4 ;  /* 0x00000004006d7c02 */ /* 0x000fe20008000f00 */
[----:B------:R-:W-:Y:S03]  /*64c0*/  UIADD3.X UR7, UPT, UPT, URZ, UR53, URZ, UP0, !UPT ;  /* 0x00000035ff077290 */ /* 0x000fe600087fe4ff */
[----:B------:R-:W-:Y:S11]  /*64d0*/  R2UR UR40, R109 ;  /* 0x000000006d2872ca */ /* 0x000ff600000e0000 */
[----:B------:R-:W-:Y:S02]  /*64e0*/  @!UPT UIADD3 URZ, UPT, UPT, URZ, URZ, URZ ;  /* 0x000000fffffff290 */ /* 0x000fe4000fffe0ff */
[----:B------:R2:W-:Y:S01]  /*64f0*/  UTMASTG.3D [UR40], [UR6] ;  /* 0x00000028060073b5 */ /* 0x0005e20008010000 */
[----:B------:R0:W-:Y:S01]  /*6500*/  UTMACMDFLUSH ;  /* 0x00000000000079b7 */ /* 0x0001e20000000000 */
[----:B--2---:R-:W-:Y:S04]  /*6510*/  DEPBAR.LE SB0, 0x1 ;  /* 0x000080400000791a */ /* 0x004fe80000000000 */
.L_x_99:
[----:B------:R-:W-:Y:S05]  /*6520*/  BSYNC.RECONVERGENT B0 ;  /* 0x0000000000007941 */ /* 0x000fea0003800200 */
.L_x_98:
[----:B------:R-:W-:Y:S06]  /*6530*/  BAR.SYNC.DEFER_BLOCKING 0x1, 0x80 ;  /* 0x0042000000007b1d */ /* 0x000fec0000010000 */
[----:B------:R-:W2:Y:S01]  /*6540*/  @P6 SYNCS.PHASECHK.TRANS64.TRYWAIT P0, [R0+URZ+0x40], R2 ;  /* 0x00004002000065a7 */ /* 0x000ea200080011ff */
[----:B------:R-:W-:Y:S01]  /*6550*/  BSSY B1, `(.L_x_100) ;  /* 0x0000021000017945 */ /* 0x000fe20003800000 */
[----:B--2---:R-:W-:Y:S03]  /*6560*/  @P6 SEL R115, RZ, 0x1, !P0 ;  /* 0x00000001ff736807 */ /* 0x004fe60004000000 */
[----:B------:R-:W-:Y:S05]  /*6570*/  @!P6 BRA `(.L_x_101) ;  /* 0x000000000078e947 */ /* 0x000fea0003800000 */
[----:B------:R-:W-:Y:S01]  /*6580*/  ISETP.NE.AND P1, PT, R116, RZ, PT ;  /* 0x000000ff7400720c */ /* 0x000fe20003f25270 */
[----:B------:R-:W-:Y:S01]  /*6590*/  BSSY B0, `(.L_x_102) ;  /* 0x0000009000007945 */ /* 0x000fe20003800000 */
[----:B------:R-:W-:Y:S11]  /*65a0*/  ISETP.NE.AND P0, PT, R115, RZ, PT ;  /* 0x000000ff7300720c */ /* 0x000ff60003f05270 */
[----:B------:R-:W-:Y:S05]  /*65b0*/  @P1 IMAD R2, R105, 0x1000, R100 ;  /* 0x0000100069021824 */ /* 0x000fea00078e0264 */
[----:B------:R-:W-:Y:S05]  /*65c0*/  @P1 IADD3 R4, PT, PT, R2, UR49, RZ ;  /* 0x0000003102041c10 */ /* 0x000fea000fffe0ff */
[----:B------:R-:W-:Y:S01]  /*65d0*/  @P1 IMAD.IADD R4, R4, 0x1, R117 ;  /* 0x0000000104041824 */ /* 0x000fe200078e0275 */
[----:B------:R-:W-:Y:S06]  /*65e0*/  @P0 BRA `(.L_x_103) ;  /* 0x00000000000c0947 */ /* 0x000fec0003800000 */
[----:B------:R-:W-:Y:S04]  /*65f0*/  SHF.L.U32 R3, R104, 0x1f, RZ ;  /* 0x0000001f68037819 */ /* 0x000fe800000006ff */
[----:B------:R-:W2:Y:S02]  /*6600*/  SYNCS.PHASECHK.TRANS64.TRYWAIT P0, [R0+URZ+0x40], R3 ;  /* 0x00004003000075a7 */ /* 0x000ea400080011ff */
[----:B--2---:R-:W-:Y:S05]  /*6610*/  @!P0 BRA `(.L_x_104) ;  /* 0x0000003000cc8947 */ /* 0x004fea0003800000 */
.L_x_103:
[----:B------:R-:W-:Y:S05]  /*6620*/  BSYNC B0 ;  /* 0x0000000000007941 */ /* 0x000fea0003800000 */
.L_x_102:
[----:B------:R-:W-:Y:S01]  /*6630*/  ISETP.NE.AND P0, PT, R116, RZ, PT ;  /* 0x000000ff7400720c */ /* 0x000fe20003f05270 */
[----:B------:R-:W-:Y:S11]  /*6640*/  VIADD R105, R105, 0x1 ;  /* 0x0000000169697836 */ /* 0x000ff60000000000 */
[----:B------:R-:W-:Y:S01]  /*6650*/  @!UPT UIADD3 URZ, UPT, UPT, URZ, URZ, URZ ;  /* 0x000000fffffff290 */ /* 0x000fe2000fffe0ff */
[----:B------:R3:W4:Y:S04]  /*6660*/  @P0 LDS.128 R80, [R2+UR49+0x200] ;  /* 0x0002003102500984 */ /* 0x0007280008000c00 */
[----:B------:R1:W1:Y:S01]  /*6670*/  @P0 LDS.128 R84, [R4+0x210] ;  /* 0x0002100004540984 */ /* 0x0002620000000c00 */
        /* <DEDUP_REMOVED lines=8> */
[----:B---3--:R-:W-:Y:S02]  /*6700*/  VIADD R2, R0, 0x60 ;  /* 0x0000006000027836 */ /* 0x008fe40000000000 */
[----:B--2---:R-:W-:Y:S05]  /*6710*/  IMAD.U32 R0, RZ, RZ, UR37 ;  /* 0x00000025ff007e24 */ /* 0x004fea000f8e00ff */
[----:B------:R-:W-:Y:S04]  /*6720*/  PRMT R0, R0, 0x654, R2 ;  /* 0x0000065400007816 */ /* 0x000fe80000000002 */
[----:B-----5:R2:W-:Y:S02]  /*6730*/  SYNCS.ARRIVE.TRANS64.RED.A1T0 RZ, [R0+URZ], RZ ;  /* 0x000000ff00ff79a7 */ /* 0x0205e400081004ff */
[----:B--2---:R-:W-:Y:S04]  /*6740*/  SEL R0, RZ, 0x1, P0 ;  /* 0x00000001ff007807 */ /* 0x004fe80000000000 */
[----:B-1--4-:R-:W-:Y:S02]  /*6750*/  LOP3.LUT R104, R104, R0, RZ, 0x3c, !PT ;  /* 0x0000000068687212 */ /* 0x012fe400078e3cff */
.L_x_101:
[----:B------:R-:W-:Y:S05]  /*6760*/  BSYNC B1 ;  /* 0x0000000000017941 */ /* 0x000fea0003800000 */
.L_x_100:
[----:B------:R-:W-:Y:S05]  /*6770*/  VIADD R0, R48, 0x40 ;  /* 0x0000004030007836 */ /* 0x000fea0000000000 */
[----:B------:R-:W-:Y:S04]  /*6780*/  SHF.R.U32.HI R0, RZ, 0x15, R0 ;  /* 0x00000015ff007819 */ /* 0x000fe80000011600 */
[----:B------:R-:W-:Y:S11]  /*6790*/  LOP3.LUT P0, RZ, R0, 0x3, R101, 0x48, !PT ;  /* 0x0000000300ff7812 */ /* 0x000ff60007804865 */
[----:B------:R-:W-:Y:S02]  /*67a0*/  @!UPT UIADD3 URZ, UPT, UPT, URZ, URZ, URZ ;  /* 0x000000fffffff290 */ /* 0x000fe4000fffe0ff */
[----:B------:R-:W-:Y:S05]  /*67b0*/  @!P0 BRA `(.L_x_105) ;  /* 0x0000000000408947 */ /* 0x000fea0003800000 */
[----:B------:R-:W2:Y:S01]  /*67c0*/  LDCU.64 UR8, c[0x4][0x78] ;  /* 0x01000f00ff0877ac */ /* 0x000ea20008000a00 */
[----:B------:R-:W-:Y:S01]  /*67d0*/  MOV R3, 0x0 ;  /* 0x0000000000037802 */ /* 0x000fe20000000f00 */
[----:B------:R-:W-:Y:S02]  /*67e0*/  HFMA2 R12, -RZ, RZ, 0, 5.9604644775390625e-08 ;  /* 0x00000001ff0c7431 */ /* 0x000fe400000001ff */
[----:B------:R-:W-:Y:S02]  /*67f0*/  IMAD.MOV.U32 R8, RZ, RZ, 0x192 ;  /* 0x00000192ff087424 */ /* 0x000fe400078e00ff */
[----:B------:R-:W-:Y:S01]  /*6800*/  IMAD.MOV.U32 R13, RZ, RZ, RZ ;  /* 0x000000ffff0d7224 */ /* 0x000fe200078e00ff */
[----:B------:R-:W3:Y:S01]  /*6810*/  LDCU.64 UR6, c[0x4][0x80] ;  /* 0x01001000ff0677ac */ /* 0x000ee20008000a00 */
[----:B------:R-:W4:Y:S01]  /*6820*/  LDC.64 R2, c[0x4][R3] ;  /* 0x0100000003027b82 */ /* 0x000f220000000a00 */
[----:B------:R-:W5:Y:S01]  /*6830*/  LDCU.64 UR4, c[0x4][0x18] ;  /* 0x01000300ff0477ac */ /* 0x000f620008000a00 */
[----:B--2---:R-:W-:Y:S01]  /*6840*/  MOV R5, UR9 ;  /* 0x0000000900057c02 */ /* 0x004fe20008000f00 */
[----:B------:R-:W-:Y:S01]  /*6850*/  IMAD.U32 R4, RZ, RZ, UR8 ;  /* 0x00000008ff047e24 */ /* 0x000fe2000f8e00ff */
[----:B---3--:R-:W-:Y:S01]  /*6860*/  MOV R7, UR7 ;  /* 0x0000000700077c02 */ /* 0x008fe20008000f00 */
[----:B------:R-:W-:Y:S01]  /*6870*/  IMAD.U32 R6, RZ, RZ, UR6 ;  /* 0x00000006ff067e24 */ /* 0x000fe2000f8e00ff */
[----:B-----5:R-:W-:Y:S01]  /*6880*/  MOV R11, UR5 ;  /* 0x00000005000b7c02 */ /* 0x020fe20008000f00 */
[----:B------:R-:W-:Y:S02]  /*6890*/  IMAD.U32 R10, RZ, RZ, UR4 ;  /* 0x00000004ff0a7e24 */ /* 0x000fe4000f8e00ff */
[----:B------:R-:W-:Y:S07]  /*68a0*/  LEPC R20, `(.L_x_105) ;  /* 0x000000001014794e */ /* 0x000fee0000000000 */
[----:B-1--4-:R-:W-:Y:S05]  /*68b0*/  CALL.ABS.NOINC R2 ;  /* 0x0000000002007343 */ /* 0x012fea0003c00000 */
.L_x_105:
[-C--:B------:R-:W-:Y:S01]  /*68c0*/  F2FP.F16.E4M3.UNPACK_B R0, R81.reuse ;  /* 0x00000051ff00723e */ /* 0x080fe200020006ff */
[----:B------:R-:W-:Y:S05]  /*68d0*/  WARPSYNC.ALL ;  /* 0x0000000000007948 */ /* 0x000fea0003800000 */
[----:B------:R-:W-:Y:S01]  /*68e0*/  R2UR UR4, R48 ;  /* 0x00000000300472ca */ /* 0x000fe200000e0000 */
[--C-:B------:R-:W-:Y:S01]  /*68f0*/  HADD2.F32 R54, -RZ, R0.reuse.H0_H0 ;  /* 0x20000000ff367230 */ /* 0x100fe20000004100 */
[-C--:B------:R-:W-:Y:S01]  /*6900*/  F2FP.F16.E4M3.UNPACK_B R2, R80.reuse.H1 ;  /* 0x00000050ff02723e */ /* 0x080fe200030006ff */
[----:B------:R-:W-:Y:S01]  /*6910*/  HADD2.F32 R55, -RZ, R0.H1_H1 ;  /* 0x30000000ff377230 */ /* 0x000fe20000004100 */
[----:B------:R-:W-:Y:S01]  /*6920*/  F2FP.F16.E4M3.UNPACK_B R0, R81.H1 ;  /* 0x00000051ff00723e */ /* 0x000fe200030006ff */
[----:B------:R-:W-:Y:S01]  /*6930*/  BSSY.RECONVERGENT B0, `(.L_x_106) ;  /* 0x0000095000007945 */ /* 0x000fe20003800200 */
[----:B------:R-:W-:Y:S01]  /*6940*/  F2FP.F16.E4M3.UNPACK_B R3, R80 ;  /* 0x00000050ff03723e */ /* 0x000fe200020006ff */
[----:B------:R-:W-:Y:S01]  /*6950*/  HADD2.F32 R52, -RZ, R2.H0_H0 ;  /* 0x20000002ff347230 */ /* 0x000fe20000004100 */
[----:B------:R-:W-:Y:S01]  /*6960*/  ISETP.NE.AND P0, PT, R110, RZ, PT ;  /* 0x000000ff6e00720c */ /* 0x000fe20003f05270 */
[--C-:B------:R-:W-:Y:S01]  /*6970*/  HADD2.F32 R56, -RZ, R0.reuse.H0_H0 ;  /* 0x20000000ff387230 */ /* 0x100fe20000004100 */
[----:B------:R-:W-:Y:S01]  /*6980*/  ISETP.NE.AND P6, PT, R118, RZ, PT ;  /* 0x000000ff7600720c */ /* 0x000fe20003fc5270 */
[----:B------:R-:W-:Y:S01]  /*6990*/  HADD2.F32 R57, -RZ, R0.H1_H1 ;  /* 0x30000000ff397230 */ /* 0x000fe20000004100 */
[-C--:B------:R-:W-:Y:S01]  /*69a0*/  F2FP.F16.E4M3.UNPACK_B R0, R83.reuse ;  /* 0x00000053ff00723e */ /* 0x080fe200020006ff */
[----:B-1----:R-:W-:Y:S01]  /*69b0*/  LDTM.16dp32bit_t0_t15.x32 R4, tmem[UR4+0x40] ;  /* 0x00004004000479ee */ /* 0x002fe20008a80000 */
[----:B------:R-:W1:Y:S01]  /*69c0*/  LDTM.16dp32bit_t16_t31.x32 R4, tmem[UR4+0x60] ;  /* 0x00006004000479ee */ /* 0x000e620008aa0000 */
[----:B------:R-:W-:Y:S01]  /*69d0*/  HADD2.F32 R53, -RZ, R2.H1_H1 ;  /* 0x30000002ff357230 */ /* 0x000fe20000004100 */
[----:B------:R-:W-:Y:S01]  /*69e0*/  F2FP.F16.E4M3.UNPACK_B R2, R82.H1 ;  /* 0x00000052ff02723e */ /* 0x000fe200030006ff */
[--C-:B------:R-:W-:Y:S02]  /*69f0*/  HADD2.F32 R50, -RZ, R3.reuse.H0_H0 ;  /* 0x20000003ff327230 */ /* 0x100fe40000004100 */
[--C-:B------:R-:W-:Y:S02]  /*6a00*/  HADD2.F32 R62, -RZ, R0.reuse.H0_H0 ;  /* 0x20000000ff3e7230 */ /* 0x100fe40000004100 */
[----:B------:R-:W-:Y:S01]  /*6a10*/  HADD2.F32 R63, -RZ, R0.H1_H1 ;  /* 0x30000000ff3f7230 */ /* 0x000fe20000004100 */
[----:B------:R-:W-:Y:S01]  /*6a20*/  F2FP.F16.E4M3.UNPACK_B R0, R84.H1 ;  /* 0x00000054ff00723e */ /* 0x000fe200030006ff */
[--C-:B------:R-:W-:Y:S02]  /*6a30*/  HADD2.F32 R60, -RZ, R2.reuse.H0_H0 ;  /* 0x20000002ff3c7230 */ /* 0x100fe40000004100 */
[----:B------:R-:W-:Y:S01]  /*6a40*/  HADD2.F32 R61, -RZ, R2.H1_H1 ;  /* 0x30000002ff3d7230 */ /* 0x000fe20000004100 */
[----:B------:R-:W-:Y:S01]  /*6a50*/  F2FP.F16.E4M3.UNPACK_B R2, R83.H1 ;  /* 0x00000053ff02723e */ /* 0x000fe200030006ff */
[----:B------:R-:W-:Y:S01]  /*6a60*/  HADD2.F32 R51, -RZ, R3.H1_H1 ;  /* 0x30000003ff337230 */ /* 0x000fe20000004100 */
[----:B------:R-:W-:Y:S01]  /*6a70*/  F2FP.F16.E4M3.UNPACK_B R3, R82 ;  /* 0x00000052ff03723e */ /* 0x000fe200020006ff */
[--C-:B------:R-:W-:Y:S02]  /*6a80*/  HADD2.F32 R68, -RZ, R0.reuse.H0_H0 ;  /* 0x20000000ff447230 */ /* 0x100fe40000004100 */
[----:B------:R-:W-:Y:S01]  /*6a90*/  HADD2.F32 R69, -RZ, R0.H1_H1 ;  /* 0x30000000ff457230 */ /* 0x000fe20000004100 */
[-C--:B------:R-:W-:Y:S01]  /*6aa0*/  F2FP.F16.E4M3.UNPACK_B R0, R85.reuse.H1 ;  /* 0x00000055ff00723e */ /* 0x080fe200030006ff */
[--C-:B------:R-:W-:Y:S02]  /*6ab0*/  HADD2.F32 R64, -RZ, R2.reuse.H0_H0 ;  /* 0x20000002ff407230 */ /* 0x100fe40000004100 */
[----:B------:R-:W-:Y:S01]  /*6ac0*/  HADD2.F32 R65, -RZ, R2.H1_H1 ;  /* 0x30000002ff417230 */ /* 0x000fe20000004100 */
[----:B------:R-:W-:Y:S01]  /*6ad0*/  F2FP.F16.E4M3.UNPACK_B R2, R85 ;  /* 0x00000055ff02723e */ /* 0x000fe200020006ff */
[--C-:B------:R-:W-:Y:S02]  /*6ae0*/  HADD2.F32 R58, -RZ, R3.reuse.H0_H0 ;  /* 0x20000003ff3a7230 */ /* 0x100fe40000004100 */
[C---:B-1----:R-:W-:Y:S01]  /*6af0*/  FMUL R7, R47.reuse, R7 ;  /* 0x000000072f077220 */ /* 0x042fe20000400000 */
[----:B------:R-:W-:Y:S01]  /*6b00*/  HADD2.F32 R59, -RZ, R3.H1_H1 ;  /* 0x30000003ff3b7230 */ /* 0x000fe20000004100 */
[----:B------:R-:W-:Y:S01]  /*6b10*/  F2FP.F16.E4M3.UNPACK_B R3, R84 ;  /* 0x00000054ff03723e */ /* 0x000fe200020006ff */
[--C-:B------:R-:W-:Y:S02]  /*6b20*/  HADD2.F32 R72, -RZ, R0.reuse.H0_H0 ;  /* 0x20000000ff487230 */ /* 0x100fe40000004100 */
[C---:B------:R-:W-:Y:S01]  /*6b30*/  FMUL R11, R47.reuse, R11 ;  /* 0x0000000b2f0b7220 */ /* 0x040fe20000400000 */
[----:B------:R-:W-:Y:S01]  /*6b40*/  HADD2.F32 R73, -RZ, R0.H1_H1 ;  /* 0x30000000ff497230 */ /* 0x000fe20000004100 */
[----:B------:R-:W-:Y:S01]  /*6b50*/  F2FP.F16.E4M3.UNPACK_B R0, R87 ;  /* 0x00000057ff00723e */ /* 0x000fe200020006ff */
[--C-:B------:R-:W-:Y:S02]  /*6b60*/  HADD2.F32 R70, -RZ, R2.reuse.H0_H0 ;  /* 0x20000002ff467230 */ /* 0x100fe40000004100 */
[C---:B------:R-:W-:Y:S01]  /*6b70*/  FMUL R15, R47.reuse, R15 ;  /* 0x0000000f2f0f7220 */ /* 0x040fe20000400000 */
[----:B------:R-:W-:Y:S01]  /*6b80*/  HADD2.F32 R71, -RZ, R2.H1_H1 ;  /* 0x30000002ff477230 */ /* 0x000fe20000004100 */
[-C--:B------:R-:W-:Y:S01]  /*6b90*/  F2FP.F16.E4M3.UNPACK_B R2, R86.reuse.H1 ;  /* 0x00000056ff02723e */ /* 0x080fe200030006ff */
[--C-:B------:R-:W-:Y:S02]  /*6ba0*/  HADD2.F32 R66, -RZ, R3.reuse.H0_H0 ;  /* 0x20000003ff427230 */ /* 0x100fe40000004100 */
[----:B------:R-:W-:Y:S01]  /*6bb0*/  HADD2.F32 R67, -RZ, R3.H1_H1 ;  /* 0x30000003ff437230 */ /* 0x000fe20000004100 */
[----:B------:R-:W-:Y:S01]  /*6bc0*/  F2FP.F16.E4M3.UNPACK_B R3, R86 ;  /* 0x00000056ff03723e */ /* 0x000fe200020006ff */
[--C-:B------:R-:W-:Y:S02]  /*6bd0*/  HADD2.F32 R78, -RZ, R0.reuse.H0_H0 ;  /* 0x20000000ff4e7230 */ /* 0x100fe40000004100 */
[----:B------:R-:W-:Y:S02]  /*6be0*/  HADD2.F32 R79, -RZ, R0.H1_H1 ;  /* 0x30000000ff4f7230 */ /* 0x000fe40000004100 */
[C---:B------:R-:W-:Y:S01]  /*6bf0*/  FMUL R0, R47.reuse, R4 ;  /* 0x000000042f007220 */ /* 0x040fe20000400000 */
[--C-:B------:R-:W-:Y:S02]  /*6c00*/  HADD2.F32 R76, -RZ, R2.reuse.H0_H0 ;  /* 0x20000002ff4c7230 */ /* 0x100fe40000004100 */
[----:B------:R-:W-:Y:S01]  /*6c10*/  FMUL R4, R47, R8 ;  /* 0x000000082f047220 */ /* 0x000fe20000400000 */
[----:B------:R-:W-:Y:S02]  /*6c20*/  HADD2.F32 R77, -RZ, R2.H1_H1 ;  /* 0x30000002ff4d7230 */ /* 0x000fe40000004100 */
[----:B------:R-:W-:Y:S01]  /*6c30*/  FFMA R0, R49, R50, R0 ;  /* 0x0000003231007223 */ /* 0x000fe20000000000 */
[--C-:B------:R-:W-:Y:S02]  /*6c40*/  HADD2.F32 R74, -RZ, R3.reuse.H0_H0 ;  /* 0x20000003ff4a7230 */ /* 0x100fe40000004100 */
[C---:B------:R-:W-:Y:S01]  /*6c50*/  FMUL R2, R47.reuse, R5 ;  /* 0x000000052f027220 */ /* 0x040fe20000400000 */
[----:B------:R-:W-:Y:S02]  /*6c60*/  HADD2.F32 R75, -RZ, R3.H1_H1 ;  /* 0x30000003ff4b7230 */ /* 0x000fe40000004100 */
[C---:B------:R-:W-:Y:S01]  /*6c70*/  FMUL R5, R47.reuse, R9 ;  /* 0x000000092f057220 */ /* 0x040fe20000400000 */
[----:B------:R-:W-:Y:S01]  /*6c80*/  FMUL R8, R47, R12 ;  /* 0x0000000c2f087220 */ /* 0x000fe20000400000 */
[----:B------:R-:W-:Y:S01]  /*6c90*/  FFMA R2, R49, R51, R2 ;  /* 0x0000003331027223 */ /* 0x000fe20000000002 */
[C---:B------:R-:W-:Y:S01]  /*6ca0*/  FMUL R9, R47.reuse, R13 ;  /* 0x0000000d2f097220 */ /* 0x040fe20000400000 */
[C---:B------:R-:W-:Y:S01]  /*6cb0*/  FMUL R12, R47.reuse, R21 ;  /* 0x000000152f0c7220 */ /* 0x040fe20000400000 */
[C---:B------:R-:W-:Y:S01]  /*6cc0*/  FMUL R21, R47.reuse, R30 ;  /* 0x0000001e2f157220 */ /* 0x040fe20000400000 */
[C---:B------:R-:W-:Y:S01]  /*6cd0*/  FMUL R13, R47.reuse, R22 ;  /* 0x000000162f0d7220 */ /* 0x040fe20000400000 */
[C---:B------:R-:W-:Y:S01]  /*6ce0*/  FMUL R22, R47.reuse, R31 ;  /* 0x0000001f2f167220 */ /* 0x040fe20000400000 */
        /* <DEDUP_REMOVED lines=8> */
[C---:B------:R-:W-:Y:S01]  /*6d70*/  FFMA R6, R49.reuse, R56, R6 ;  /* 0x0000003831067223 */ /* 0x040fe20000000006 */
[C---:B------:R-:W-:Y:S01]  /*6d80*/  FFMA R11, R49.reuse, R57, R11 ;  /* 0x00000039310b7223 */ /* 0x040fe2000000000b */
[C---:B------:R-:W-:Y:S01]  /*6d90*/  FFMA R8, R49.reuse, R58, R8 ;  /* 0x0000003a31087223 */ /* 0x040fe20000000008 */
[----:B------:R-:W-:Y:S01]  /*6da0*/  FFMA R9, R49, R59, R9 ;  /* 0x0000003b31097223 */ /* 0x000fe20000000009 */
[----:B------:R-:W-:Y:S01]  /*6db0*/  F2FP.SATFINITE.E4M3.F32.PACK_AB_MERGE_C R52, R7, R3, RZ ;  /* 0x000000030734723e */ /* 0x000fe200048070ff */
[----:B------:R-:W-:Y:S01]  /*6dc0*/  FFMA R10, R49, R60, R10 ;  /* 0x0000003c310a7223 */ /* 0x000fe2000000000a */
[----:B------:R-:W-:Y:S01]  /*6dd0*/  F2FP.SATFINITE.E4M3.F32.PACK_AB_MERGE_C R53, R11, R6, RZ ;  /* 0x000000060b35723e */ /* 0x000fe200048070ff */
[----:B------:R-:W-:Y:S01]  /*6de0*/  FFMA R15, R49, R61, R15 ;  /* 0x0000003d310f7223 */ /* 0x000fe2000000000f */
[C---:B------:R-:W-:Y:S01]  /*6df0*/  FMUL R3, R47.reuse, R16 ;  /* 0x000000102f037220 */ /* 0x040fe20000400000 */
[C---:B------:R-:W-:Y:S01]  /*6e00*/  FMUL R6, R47.reuse, R17 ;  /* 0x000000112f067220 */ /* 0x040fe20000400000 */
[----:B------:R-:W-:Y:S01]  /*6e10*/  F2FP.F16.E4M3.UNPACK_B R51, R87.H1 ;  /* 0x00000057ff33723e */ /* 0x000fe200030006ff */
[----:B------:R-:W-:Y:S01]  /*6e20*/  FMUL R11, R47, R20 ;  /* 0x000000142f0b7220 */ /* 0x000fe20000400000 */
[----:B------:R-:W-:Y:S01]  /*6e30*/  F2FP.SATFINITE.E4M3.F32.PACK_AB_MERGE_C R54, R15, R10, RZ ;  /* 0x0000000a0f36723e */ /* 0x000fe200048070ff */
[C---:B------:R-:W-:Y:S01]  /*6e40*/  FFMA R3, R49.reuse, R62, R3 ;  /* 0x0000003e31037223 */ /* 0x040fe20000000003 */
[----:B------:R-:W-:Y:S01]  /*6e50*/  FFMA R6, R49, R63, R6 ;  /* 0x0000003f31067223 */ /* 0x000fe20000000006 */
[----:B------:R-:W-:Y:S01]  /*6e60*/  FMUL R20, R47, R29 ;  /* 0x0000001d2f147220 */ /* 0x000fe20000400000 */
[----:B------:R-:W-:Y:S01]  /*6e70*/  F2FP.SATFINITE.E4M3.F32.PACK_AB_MERGE_C R29, R5, R4, R53 ;  /* 0x00000004051d723e */ /* 0x000fe20004807035 */
[----:B------:R-:W-:Y:S01]  /*6e80*/  FMUL R10, R47, R19 ;  /* 0x000000132f0a7220 */ /* 0x000fe20000400000 */
[----:B------:R-:W-:Y:S01]  /*6e90*/  F2FP.SATFINITE.E4M3.F32.PACK_AB_MERGE_C R30, R9, R8, R54 ;  /* 0x00000008091e723e */ /* 0x000fe20004807036 */
        /* <DEDUP_REMOVED lines=10> */
[----:B------:R-:W-:Y:S01]  /*6f40*/  FFMA R14, R49, R69, R14 ;  /* 0x00000045310e7223 */ /* 0x000fe2000000000e */
[----:B------:R-:W-:Y:S01]  /*6f50*/  FMUL R18, R47, R27 ;  /* 0x0000001b2f127220 */ /* 0x000fe20000400000 */
[C---:B------:R-:W-:Y:S01]  /*6f60*/  FFMA R15, R49.reuse, R70, R15 ;  /* 0x00000046310f7223 */ /* 0x040fe2000000000f */
[C---:B------:R-:W-:Y:S01]  /*6f70*/  FFMA R16, R49.reuse, R71, R16 ;  /* 0x0000004731107223 */ /* 0x040fe20000000010 */
[C---:B------:R-:W-:Y:S01]  /*6f80*/  FFMA R17, R49.reuse, R72, R17 ;  /* 0x0000004831117223 */ /* 0x040fe20000000011 */
[C---:B------:R-:W-:Y:S01]  /*6f90*/  FFMA R18, R49.reuse, R73, R18 ;  /* 0x0000004931127223 */ /* 0x040fe20000000012 */
[----:B------:R-:W-:Y:S01]  /*6fa0*/  FFMA R19, R49, R74, R19 ;  /* 0x0000004a31137223 */ /* 0x000fe20000000013 */
[----:B------:R-:W-:Y:S01]  /*6fb0*/  FMUL R23, R47, R32 ;  /* 0x000000202f177220 */ /* 0x000fe20000400000 */
[----:B------:R-:W-:Y:S01]  /*6fc0*/  FFMA R20, R49, R75, R20 ;  /* 0x0000004b31147223 */ /* 0x000fe20000000014 */
[----:B------:R-:W-:Y:S01]  /*6fd0*/  FMUL R24, R47, R33 ;  /* 0x000000212f187220 */ /* 0x000fe20000400000 */
[--C-:B------:R-:W-:Y:S02]  /*6fe0*/  HADD2.F32 R50, -RZ, R51.reuse.H0_H0 ;  /* 0x20000033ff327230 */ /* 0x100fe40000004100 */
[----:B------:R-:W-:Y:S01]  /*6ff0*/  FFMA R21, R49, R76, R21 ;  /* 0x0000004c31157223 */ /* 0x000fe20000000015 */
[----:B------:R-:W-:Y:S02]  /*7000*/  HADD2.F32 R51, -RZ, R51.H1_H1 ;  /* 0x30000033ff337230 */ /* 0x000fe40000004100 */
[----:B------:R-:W-:Y:S01]  /*7010*/  FMUL R25, R47, R34 ;  /* 0x000000222f197220 */ /* 0x000fe20000400000 */
[----:B------:R-:W-:Y:S01]  /*7020*/  FFMA R22, R49, R77, R22 ;  /* 0x0000004d31167223 */ /* 0x000fe20000000016 */
[----:B------:R-:W-:Y:S01]  /*7030*/  FMUL R26, R47, R35 ;  /* 0x000000232f1a7220 */ /* 0x000fe20000400000 */
[----:B------:R-:W-:Y:S01]  /*7040*/  F2FP.SATFINITE.E4M3.F32.PACK_AB_MERGE_C R7, R10, R7, RZ ;  /* 0x000000070a07723e */ /* 0x000fe200048070ff */
[C---:B------:R-:W-:Y:S01]  /*7050*/  FFMA R23, R49.reuse, R78, R23 ;  /* 0x0000004e31177223 */ /* 0x040fe20000000017 */
[C---:B------:R-:W-:Y:S01]  /*7060*/  FFMA R24, R49.reuse, R79, R24 ;  /* 0x0000004f31187223 */ /* 0x040fe20000000018 */
[C---:B------:R-:W-:Y:S01]  /*7070*/  FFMA R25, R49.reuse, R50, R25 ;  /* 0x0000003231197223 */ /* 0x040fe20000000019 */
[----:B------:R-:W-:Y:S01]  /*7080*/  FFMA R26, R49, R51, R26 ;  /* 0x00000033311a7223 */ /* 0x000fe2000000001a */
[----:B------:R-:W-:Y:S02]  /*7090*/  F2FP.SATFINITE.E4M3.F32.PACK_AB_MERGE_C R28, R2, R0, R52 ;  /* 0x00000000021c723e */ /* 0x000fe40004807034 */
[----:B------:R-:W-:Y:S02]  /*70a0*/  F2FP.SATFINITE.E4M3.F32.PACK_AB_MERGE_C R31, R6, R3, R7 ;  /* 0x00000003061f723e */ /* 0x000fe40004807007 */
[----:B------:R-:W-:Y:S02]  /*70b0*/  F2FP.SATFINITE.E4M3.F32.PACK_AB_MERGE_C R13, R14, R13, RZ ;  /* 0x0000000d0e0d723e */ /* 0x000fe400048070ff */
[----:B------:R-:W-:Y:S01]  /*70c0*/  F2FP.SATFINITE.E4M3.F32.PACK_AB_MERGE_C R17, R18, R17, RZ ;  /* 0x000000111211723e */ /* 0x000fe200048070ff */
[----:B------:R1:W-:Y:S01]  /*70d0*/  STS.128 [R100+UR49+0x5200], R28 ;  /* 0x0052001c64007988 */ /* 0x0003e20008000c31 */
[----:B------:R-:W-:Y:S02]  /*70e0*/  F2FP.SATFINITE.E4M3.F32.PACK_AB_MERGE_C R14, R22, R21, RZ ;  /* 0x00000015160e723e */ /* 0x000fe400048070ff */
[----:B------:R-:W-:Y:S02]  /*70f0*/  F2FP.SATFINITE.E4M3.F32.PACK_AB_MERGE_C R25, R26, R25, RZ ;  /* 0x000000191a19723e */ /* 0x000fe400048070ff */
[----:B------:R-:W-:Y:S02]  /*7100*/  F2FP.SATFINITE.E4M3.F32.PACK_AB_MERGE_C R12, R12, R11, R13 ;  /* 0x0000000b0c0c723e */ /* 0x000fe4000480700d */
[----:B------:R-:W-:Y:S02]  /*7110*/  F2FP.SATFINITE.E4M3.F32.PACK_AB_MERGE_C R13, R16, R15, R17 ;  /* 0x0000000f100d723e */ /* 0x000fe40004807011 */
        /* <DEDUP_REMOVED lines=13> */
[----:B------:R-:W-:Y:S02]  /*71f0*/  UIADD3 UR8, UP0, UPT, UR52, 0x680, URZ ;  /* 0x0000068034087890 */ /* 0x000fe4000ff1e0ff */
[----:B------:R-:W-:Y:S02]  /*7200*/  UIADD3 UR5, UPT, UPT, UR41, 0x40, URZ ;  /* 0x0000004029057890 */ /* 0x000fe4000fffe0ff */
[----:B------:R-:W-:Y:S02]  /*7210*/  UIADD3 UR4, UPT, UPT, UR49, 0x5200, URZ ;  /* 0x0000520031047890 */ /* 0x000fe4000fffe0ff */
[----:B------:R-:W-:Y:S01]  /*7220*/  UIADD3.X UR9, UPT, UPT, URZ, UR53, URZ, UP0, !UPT ;  /* 0x00000035ff097290 */ /* 0x000fe200087fe4ff */
[----:B------:R-:W-:Y:S01]  /*7230*/  UMOV UR6, UR42 ;  /* 0x0000002a00067c82 */ /* 0x000fe20008000000 */
[----:B------:R-:W-:Y:S07]  /*7240*/  UMOV UR7, UR36 ;  /* 0x0000002400077c82 */ /* 0x000fee0008000000 */
[----:B------:R2:W-:Y:S01]  /*7250*/  UTMASTG.3D [UR4], [UR8] ;  /* 0x00000004080073b5 */ /* 0x0005e20008010000 */
[----:B------:R0:W-:Y:S01]  /*7260*/  UTMACMDFLUSH ;  /* 0x00000000000079b7 */ /* 0x0001e20000000000 */
[----:B--2---:R-:W-:Y:S04]  /*7270*/  DEPBAR.LE SB0, 0x1 ;  /* 0x000080400000791a */ /* 0x004fe80000000000 */
.L_x_107:
[----:B------:R-:W-:Y:S05]  /*7280*/  BSYNC.RECONVERGENT B0 ;  /* 0x0000000000007941 */ /* 0x000fea0003800200 */
.L_x_106:
        /* <DEDUP_REMOVED lines=15> */
.L_x_111:
[----:B------:R-:W-:Y:S05]  /*7380*/  BSYNC B0 ;  /* 0x0000000000007941 */ /* 0x000fea0003800000 */
.L_x_110:
[----:B------:R-:W-:Y:S01]  /*7390*/  ISETP.NE.AND P0, PT, R116, RZ, PT ;  /* 0x000000ff7400720c */ /* 0x000fe20003f05270 */
[----:B------:R-:W-:Y:S11]  /*73a0*/  VIADD R105, R105, 0x1 ;  /* 0x0000000169697836 */ /* 0x000ff60000000000 */
[----:B------:R-:W-:Y:S01]  /*73b0*/  @!UPT UIADD3 URZ, UPT, UPT, URZ, URZ, URZ ;  /* 0x000000fffffff290 */ /* 0x000fe2000fffe0ff */
[----:B------:R3:W4:Y:S04]  /*73c0*/  @P0 LDS.128 R84, [R2+0x210] ;  /* 0x0002100002540984 */ /* 0x0007280000000c00 */
[----:B------:R1:W1:Y:S01]  /*73d0*/  @P0 LDS.128 R80, [R3+UR49+0x200] ;  /* 0x0002003103500984 */ /* 0x0002620008000c00 */
        /* <DEDUP_REMOVED lines=14> */
.L_x_109:
[----:B------:R-:W-:Y:S05]  /*74c0*/  BSYNC B1 ;  /* 0x0000000000017941 */ /* 0x000fea0003800000 */
.L_x_108:
[----:B------:R-:W-:Y:S05]  /*74d0*/  VIADD R0, R48, 0x80 ;  /* 0x0000008030007836 */ /* 0x000fea0000000000 */
[----:B------:R-:W-:Y:S04]  /*74e0*/  SHF.R.U32.HI R0, RZ, 0x15, R0 ;  /* 0x00000015ff007819 */ /* 0x000fe80000011600 */
[----:B------:R-:W-:Y:S11]  /*74f0*/  LOP3.LUT P0, RZ, R0, 0x3, R101, 0x48, !PT ;  /* 0x0000000300ff7812 */ /* 0x000ff60007804865 */
[----:B------:R-:W-:Y:S02]  /*7500*/  @!UPT UIADD3 URZ, UPT, UPT, URZ, URZ, URZ ;  /* 0x000000fffffff290 */ /* 0x000fe4000fffe0ff */
[----:B------:R-:W-:Y:S05]  /*7510*/  @!P0 BRA `(.L_x_113) ;  /* 0x0000000000408947 */ /* 0x000fea0003800000 */
[----:B------:R-:W2:Y:S01]  /*7520*/  LDCU.64 UR8, c[0x4][0x78] ;  /* 0x01000f00ff0877ac */ /* 0x000ea20008000a00 */
[----:B------:R-:W-:Y:S01]  /*7530*/  MOV R3, 0x0 ;  /* 0x0000000000037802 */ /* 0x000fe20000000f00 */
[----:B-1----:R-:W-:Y:S02]  /*7540*/  HFMA2 R12, -RZ, RZ, 0, 5.9604644775390625e-08 ;  /* 0x00000001ff0c7431 */ /* 0x002fe400000001ff */
[----:B------:R-:W-:Y:S02]  /*7550*/  IMAD.MOV.U32 R8, RZ, RZ, 0x192 ;  /* 0x00000192ff087424 */ /* 0x000fe400078e00ff */
[----:B------:R-:W-:Y:S01]  /*7560*/  IMAD.MOV.U32 R13, RZ, RZ, RZ ;  /* 0x000000ffff0d7224 */ /* 0x000fe200078e00ff */
[----:B------:R-:W1:Y:S01]  /*7570*/  LDCU.64 UR6, c[0x4][0x80] ;  /* 0x01001000ff0677ac */ /* 0x000e620008000a00 */
[----:B------:R-:W3:Y:S01]  /*7580*/  LDC.64 R2, c[0x4][R3] ;  /* 0x0100000003027b82 */ /* 0x000ee20000000a00 */
[----:B------:R-:W4:Y:S01]  /*7590*/  LDCU.64 UR4, c[0x4][0x18] ;  /* 0x01000300ff0477ac */ /* 0x000f220008000a00 */
[----:B--2---:R-:W-:Y:S01]  /*75a0*/  MOV R5, UR9 ;  /* 0x0000000900057c02 */ /* 0x004fe20008000f00 */
[----:B------:R-:W-:Y:S01]  /*75b0*/  IMAD.U32 R4, RZ, RZ, UR8 ;  /* 0x00000008ff047e24 */ /* 0x000fe2000f8e00ff */
[----:B-1----:R-:W-:Y:S01]  /*75c0*/  MOV R7, UR7 ;  /* 0x0000000700077c02 */ /* 0x002fe20008000f00 */
[----:B------:R-:W-:Y:S01]  /*75d0*/  IMAD.U32 R6, RZ, RZ, UR6 ;  /* 0x00000006ff067e24 */ /* 0x000fe2000f8e00ff */
[----:B----4-:R-:W-:Y:S01]  /*75e0*/  MOV R11, UR5 ;  /* 0x00000005000b7c02 */ /* 0x010fe20008000f00 */
[----:B------:R-:W-:Y:S02]  /*75f0*/  IMAD.U32 R10, RZ, RZ, UR4 ;  /* 0x00000004ff0a7e24 */ /* 0x000fe4000f8e00ff */
[----:B------:R-:W-:Y:S07]  /*7600*/  LEPC R20, `(.L_x_113) ;  /* 0x000000001014794e */ /* 0x000fee0000000000 */
[----:B---3--:R-:W-:Y:S05]  /*7610*/  CALL.ABS.NOINC R2 ;  /* 0x0000000002007343 */ /* 0x008fea0003c00000 */
.L_x_113:
        /* <DEDUP_REMOVED lines=148> */
[----:B------:R-:W-:Y:S02]  /*7f60*/  UIADD3 UR8, UP0, UPT, UR52, 0x680, URZ ;  /* 0x0000068034087890 */ /* 0x000fe4000ff1e0ff */
[----:B------:R-:W-:Y:S02]  /*7f70*/  UIADD3 UR5, UPT, UPT, UR41, 0x80, URZ ;  /* 0x0000008029057890 */ /* 0x000fe4000fffe0ff */
[----:B------:R-:W-:Y:S01]  /*7f80*/  MOV R109, UR10 ;  /* 0x0000000a006d7c02 */ /* 0x000fe20008000f00 */
[----:B------:R-:W-:Y:S01]  /*7f90*/  UIADD3.X UR9, UPT, UPT, URZ, UR53, URZ, UP0, !UPT ;  /* 0x00000035ff097290 */ /* 0x000fe200087fe4ff */
[----:B------:R-:W-:Y:S02]  /*7fa0*/  UMOV UR6, UR42 ;  /* 0x0000002a00067c82 */ /* 0x000fe40008000000 */
[----:B------:R-:W-:Y:S01]  /*7fb0*/  R2UR UR4, R109 ;  /* 0x000000006d0472ca */ /* 0x000fe200000e0000 */
[----:B------:R-:W-:Y:S11]  /*7fc0*/  UMOV UR7, UR36 ;  /* 0x0000002400077c82 */ /* 0x000ff60008000000 */
[----:B------:R-:W-:Y:S01]  /*7fd0*/  @!UPT UIADD3 URZ, UPT, UPT, URZ, URZ, URZ ;  /* 0x000000fffffff290 */ /* 0x000fe2000fffe0ff */
[----:B------:R2:W-:Y:S01]  /*7fe0*/  UTMASTG.3D [UR4], [UR8] ;  /* 0x00000004080073b5 */ /* 0x0005e20008010000 */
[----:B------:R0:W-:Y:S01]  /*7ff0*/  UTMACMDFLUSH ;  /* 0x00000000000079b7 */ /* 0x0001e20000000000 */
[----:B--2---:R-:W-:Y:S04]  /*8000*/  DEPBAR.LE SB0, 0x1 ;  /* 0x000080400000791a */ /* 0x004fe80000000000 */
.L_x_115:
[----:B------:R-:W-:Y:S05]  /*8010*/  BSYNC.RECONVERGENT B0 ;  /* 0x0000000000007941 */ /* 0x000fea0003800200 */
.L_x_114:
        /* <DEDUP_REMOVED lines=15> */
.L_x_119:
[----:B------:R-:W-:Y:S05]  /*8110*/  BSYNC B0 ;  /* 0x0000000000007941 */ /* 0x000fea0003800000 */
.L_x_118:
        /* <DEDUP_REMOVED lines=19> */
.L_x_117:
[----:B------:R-:W-:Y:S05]  /*8250*/  BSYNC B1 ;  /* 0x0000000000017941 */ /* 0x000fea0003800000 */
.L_x_116:
        /* <DEDUP_REMOVED lines=21> */
.L_x_121:
[----:B------:R-:W-:Y:S01]  /*83b0*/  ISETP.NE.AND P0, PT, R110, RZ, PT ;  /* 0x000000ff6e00720c */ /* 0x000fe20003f05270 */
[----:B------:R-:W-:Y:S05]  /*83c0*/  WARPSYNC.ALL ;  /* 0x0000000000007948 */ /* 0x000fea0003800000 */
[----:B------:R-:W-:Y:S01]  /*83d0*/  R2UR UR4, R48 ;  /* 0x00000000300472ca */ /* 0x000fe200000e0000 */
[----:B------:R-:W-:Y:S01]  /*83e0*/  BSSY.RECONVERGENT B0, `(.L_x_122) ;  /* 0x000009c000007945 */ /* 0x000fe20003800200 */
[-C--:B------:R-:W-:Y:S02]  /*83f0*/  F2FP.F16.E4M3.UNPACK_B R2, R80.reuse ;  /* 0x00000050ff02723e */ /* 0x080fe400020006ff */
[----:B------:R-:W-:Y:S02]  /*8400*/  F2FP.F16.E4M3.UNPACK_B R80, R80.H1 ;  /* 0x00000050ff50723e */ /* 0x000fe400030006ff */
[-C--:B------:R-:W-:Y:S01]  /*8410*/  F2FP.F16.E4M3.UNPACK_B R51, R81.reuse ;  /* 0x00000051ff33723e */ /* 0x080fe200020006ff */
[--C-:B------:R-:W-:Y:S01]  /*8420*/  HADD2.F32 R0, -RZ, R2.reuse.H0_H0 ;  /* 0x20000002ff007230 */ /* 0x100fe20000004100 */
[----:B------:R-:W-:Y:S01]  /*8430*/  F2FP.F16.E4M3.UNPACK_B R81, R81.H1 ;  /* 0x00000051ff51723e */ /* 0x000fe200030006ff */
[----:B------:R-:W-:Y:S01]  /*8440*/  HADD2.F32 R2, -RZ, R2.H1_H1 ;  /* 0x30000002ff027230 */ /* 0x000fe20000004100 */
[-C--:B------:R-:W-:Y:S01]  /*8450*/  F2FP.F16.E4M3.UNPACK_B R55, R82.reuse ;  /* 0x00000052ff37723e */ /* 0x080fe200020006ff */
[--C-:B------:R-:W-:Y:S01]  /*8460*/  HADD2.F32 R3, -RZ, R80.reuse.H0_H0 ;  /* 0x20000050ff037230 */ /* 0x100fe20000004100 */
[----:B------:R-:W-:Y:S01]  /*8470*/  F2FP.F16.E4M3.UNPACK_B R82, R82.H1 ;  /* 0x00000052ff52723e */ /* 0x000fe200030006ff */
[----:B-1----:R-:W-:Y:S01]  /*8480*/  LDTM.16dp32bit_t0_t15.x32 R4, tmem[UR4+0xc0] ;  /* 0x0000c004000479ee */ /* 0x002fe20008a80000 */
[----:B------:R-:W1:Y:S01]  /*8490*/  LDTM.16dp32bit_t16_t31.x32 R4, tmem[UR4+0xe0] ;  /* 0x0000e004000479ee */ /* 0x000e620008aa0000 */
[----:B------:R-:W-:Y:S01]  /*84a0*/  NOP ;  /* 0x0000000000007918 */ /* 0x000fe20000000000 */
[--C-:B------:R-:W-:Y:S01]  /*84b0*/  HADD2.F32 R50, -RZ, R51.reuse.H0_H0 ;  /* 0x20000033ff327230 */ /* 0x100fe20000004100 */
[----:B------:R-:W-:Y:S01]  /*84c0*/  R2UR UR5, R113 ;  /* 0x00000000710572ca */ /* 0x000fe200000e0000 */
[----:B------:R-:W-:Y:S01]  /*84d0*/  HADD2.F32 R51, -RZ, R51.H1_H1 ;  /* 0x30000033ff337230 */ /* 0x000fe20000004100 */
[----:B------:R-:W-:Y:S01]  /*84e0*/  F2FP.F16.E4M3.UNPACK_B R59, R83 ;  /* 0x00000053ff3b723e */ /* 0x000fe200020006ff */
[--C-:B------:R-:W-:Y:S01]  /*84f0*/  HADD2.F32 R54, -RZ, R55.reuse.H0_H0 ;  /* 0x20000037ff367230 */ /* 0x100fe20000004100 */
[----:B------:R-:W-:Y:S01]  /*8500*/  F2FP.F16.E4M3.UNPACK_B R63, R84 ;  /* 0x00000054ff3f723e */ /* 0x000fe200020006ff */
[----:B------:R-:W-:Y:S01]  /*8510*/  HADD2.F32 R55, -RZ, R55.H1_H1 ;  /* 0x30000037ff377230 */ /* 0x000fe20000004100 */
[----:B------:R-:W-:Y:S01]  /*8520*/  F2FP.F16.E4M3.UNPACK_B R67, R85 ;  /* 0x00000055ff43723e */ /* 0x000fe200020006ff */
[--C-:B------:R-:W-:Y:S01]  /*8530*/  HADD2.F32 R58, -RZ, R59.reuse.H0_H0 ;  /* 0x2000003bff3a7230 */ /* 0x100fe20000004100 */
[----:B------:R-:W-:Y:S01]  /*8540*/  F2FP.F16.E4M3.UNPACK_B R71, R86 ;  /* 0x00000056ff47723e */ /* 0x000fe200020006ff */
[----:B------:R-:W-:Y:S01]  /*8550*/  HADD2.F32 R59, -RZ, R59.H1_H1 ;  /* 0x3000003bff3b7230 */ /* 0x000fe20000004100 */
[----:B------:R-:W-:Y:S01]  /*8560*/  F2FP.F16.E4M3.UNPACK_B R74, R87 ;  /* 0x00000057ff4a723e */ /* 0x000fe200020006ff */
[--C-:B------:R-:W-:Y:S01]  /*8570*/  HADD2.F32 R62, -RZ, R63.reuse.H0_H0 ;  /* 0x2000003fff3e7230 */ /* 0x100fe20000004100 */
[----:B------:R-:W-:Y:S01]  /*8580*/  F2FP.F16.E4M3.UNPACK_B R83, R83.H1 ;  /* 0x00000053ff53723e */ /* 0x000fe200030006ff */
[----:B------:R-:W-:Y:S01]  /*8590*/  UIADD3 UR5, UPT, UPT, UR5, 0xd0, URZ ;  /* 0x000000d005057890 */ /* 0x000fe2000fffe0ff */
[----:B------:R-:W-:Y:S01]  /*85a0*/  HADD2.F32 R63, -RZ, R63.H1_H1 ;  /* 0x3000003fff3f7230 */ /* 0x000fe20000004100 */
[----:B------:R-:W-:Y:S01]  /*85b0*/  F2FP.F16.E4M3.UNPACK_B R84, R84.H1 ;  /* 0x00000054ff54723e */ /* 0x000fe200030006ff */
[--C-:B------:R-:W-:Y:S01]  /*85c0*/  HADD2.F32 R66, -RZ, R67.reuse.H0_H0 ;  /* 0x20000043ff427230 */ /* 0x100fe20000004100 */
[----:B------:R-:W-:Y:S01]  /*85d0*/  UPRMT UR5, UR37, 0x654, UR5 ;  /* 0x0000065425057896 */ /* 0x000fe20008000005 */
[----:B------:R-:W-:Y:S01]  /*85e0*/  HADD2.F32 R67, -RZ, R67.H1_H1 ;  /* 0x30000043ff437230 */ /* 0x000fe20000004100 */
[----:B------:R-:W-:Y:S01]  /*85f0*/  F2FP.F16.E4M3.UNPACK_B R85, R85.H1 ;  /* 0x00000055ff55723e */ /* 0x000fe200030006ff */
[--C-:B------:R-:W-:Y:S02]  /*8600*/  HADD2.F32 R70, -RZ, R71.reuse.H0_H0 ;  /* 0x20000047ff467230 */ /* 0x100fe40000004100 */
[C---:B-1----:R-:W-:Y:S01]  /*8610*/  FMUL R4, R47.reuse, R4 ;  /* 0x000000042f047220 */ /* 0x042fe20000400000 */
[C---:B------:R-:W-:Y:S01]  /*8620*/  FMUL R5, R47.reuse, R5 ;  /* 0x000000052f057220 */ /* 0x040fe20000400000 */
[C---:B------:R-:W-:Y:S01]  /*8630*/  FMUL R8, R47.reuse, R8 ;  /* 0x000000082f087220 */ /* 0x040fe20000400000 */
[----:B------:R-:W-:Y:S01]  /*8640*/  FMUL R9, R47, R9 ;  /* 0x000000092f097220 */ /* 0x000fe20000400000 */
[C---:B------:R-:W-:Y:S01]  /*8650*/  FFMA R4, R49.reuse, R0, R4 ;  /* 0x0000000031047223 */ /* 0x040fe20000000004 */
[----:B------:R-:W-:Y:S01]  /*8660*/  SYNCS.ARRIVE.TRANS64.RED.A1T0 RZ, [UR5], RZ ;  /* 0x000000ffffff79a7 */ /* 0x000fe20008100405 */
        /* <DEDUP_REMOVED lines=8> */
[----:B------:R-:W-:Y:S02]  /*86f0*/  HADD2.F32 R71, -RZ, R71.H1_H1 ;  /* 0x30000047ff477230 */ /* 0x000fe40000004100 */
[C---:B------:R-:W-:Y:S01]  /*8700*/  FMUL R25, R47.reuse, R30 ;  /* 0x0000001e2f197220 */ /* 0x040fe20000400000 */
[C---:B------:R-:W-:Y:S01]  /*8710*/  FMUL R30, R47.reuse, R35 ;  /* 0x000000232f1e7220 */ /* 0x040fe20000400000 */
[----:B------:R-:W-:Y:S02]  /*8720*/  HADD2.F32 R48, -RZ, R80.H1_H1 ;  /* 0x30000050ff307230 */ /* 0x000fe40000004100 */
[C---:B------:R-:W-:Y:S01]  /*8730*/  FMUL R6, R47.reuse, R6 ;  /* 0x000000062f067220 */ /* 0x040fe20000400000 */
[C---:B------:R-:W-:Y:S01]  /*8740*/  FMUL R7, R47.reuse, R7 ;  /* 0x000000072f077220 */ /* 0x040fe20000400000 */
[--C-:B------:R-:W-:Y:S02]  /*8750*/  HADD2.F32 R52, -RZ, R81.reuse.H0_H0 ;  /* 0x20000051ff347230 */ /* 0x100fe40000004100 */
[----:B------:R-:W-:Y:S01]  /*8760*/  FMUL R10, R47, R10 ;  /* 0x0000000a2f0a7220 */ /* 0x000fe20000400000 */
[C---:B------:R-:W-:Y:S01]  /*8770*/  FFMA R6, R49.reuse, R3, R6 ;  /* 0x0000000331067223 */ /* 0x040fe20000000006 */
[----:B------:R-:W-:Y:S02]  /*8780*/  HADD2.F32 R53, -RZ, R81.H1_H1 ;  /* 0x30000051ff357230 */ /* 0x000fe40000004100 */
[C---:B------:R-:W-:Y:S01]  /*8790*/  FFMA R7, R49.reuse, R48, R7 ;  /* 0x0000003031077223 */ /* 0x040fe20000000007 */
[C---:B------:R-:W-:Y:S01]  /*87a0*/  FFMA R8, R49.reuse, R50, R8 ;  /* 0x0000003231087223 */ /* 0x040fe20000000008 */
[C---:B------:R-:W-:Y:S01]  /*87b0*/  FFMA R9, R49.reuse, R51, R9 ;  /* 0x0000003331097223 */ /* 0x040fe20000000009 */
[----:B------:R-:W-:Y:S01]  /*87c0*/  FFMA R10, R49, R52, R10 ;  /* 0x00000034310a7223 */ /* 0x000fe2000000000a */
[--C-:B------:R-:W-:Y:S01]  /*87d0*/  HADD2.F32 R48, -RZ, R74.reuse.H0_H0 ;  /* 0x2000004aff307230 */ /* 0x100fe20000004100 */
[----:B------:R-:W-:Y:S01]  /*87e0*/  F2FP.SATFINITE.E4M3.F32.PACK_AB_MERGE_C R77, R7, R6, RZ ;  /* 0x00000006074d723e */ /* 0x000fe200048070ff */
[C---:B------:R-:W-:Y:S01]  /*87f0*/  FMUL R7, R47.reuse, R24 ;  /* 0x000000182f077220 */ /* 0x040fe20000400000 */
[C---:B------:R-:W-:Y:S01]  /*8800*/  FMUL R24, R47.reuse, R29 ;  /* 0x0000001d2f187220 */ /* 0x040fe20000400000 */
[C---:B------:R-:W-:Y:S01]  /*8810*/  FMUL R29, R47.reuse, R34 ;  /* 0x000000222f1d7220 */ /* 0x040fe20000400000 */
[----:B------:R-:W-:Y:S02]  /*8820*/  HADD2.F32 R74, -RZ, R74.H1_H1 ;  /* 0x3000004aff4a7230 */ /* 0x000fe40000004100 */
[C---:B------:R-:W-:Y:S01]  /*8830*/  FMUL R11, R47.reuse, R11 ;  /* 0x0000000b2f0b7220 */ /* 0x040fe20000400000 */
[--C-:B------:R-:W-:Y:S02]  /*8840*/  HADD2.F32 R56, -RZ, R82.reuse.H0_H0 ;  /* 0x20000052ff387230 */ /* 0x100fe40000004100 */
[----:B------:R-:W-:Y:S01]  /*8850*/  FMUL R14, R47, R14 ;  /* 0x0000000e2f0e7220 */ /* 0x000fe20000400000 */
[----:B------:R-:W-:Y:S02]  /*8860*/  HADD2.F32 R57, -RZ, R82.H1_H1 ;  /* 0x30000052ff397230 */ /* 0x000fe40000004100 */
[C---:B------:R-:W-:Y:S01]  /*8870*/  FFMA R11, R49.reuse, R53, R11 ;  /* 0x00000035310b7223 */ /* 0x040fe2000000000b */
[----:B------:R-:W-:Y:S01]  /*8880*/  F2FP.F16.E4M3.UNPACK_B R86, R86.H1 ;  /* 0x00000056ff56723e */ /* 0x000fe200030006ff */
[C---:B------:R-:W-:Y:S01]  /*8890*/  FFMA R12, R49.reuse, R54, R12 ;  /* 0x00000036310c7223 */ /* 0x040fe2000000000c */
[C---:B------:R-:W-:Y:S01]  /*88a0*/  FFMA R13, R49.reuse, R55, R13 ;  /* 0x00000037310d7223 */ /* 0x040fe2000000000d */
[----:B------:R-:W-:Y:S01]  /*88b0*/  F2FP.F16.E4M3.UNPACK_B R87, R87.H1 ;  /* 0x00000057ff57723e */ /* 0x000fe200030006ff */
[----:B------:R-:W-:Y:S01]  /*88c0*/  FFMA R14, R49, R56, R14 ;  /* 0x00000038310e7223 */ /* 0x000fe2000000000e */
[----:B------:R-:W-:Y:S01]  /*88d0*/  F2FP.SATFINITE.E4M3.F32.PACK_AB_MERGE_C R10, R11, R10, RZ ;  /* 0x0000000a0b0a723e */ /* 0x000fe200048070ff */
[C---:B------:R-:W-:Y:S01]  /*88e0*/  FMUL R15, R47.reuse, R15 ;  /* 0x0000000f2f0f7220 */ /* 0x040fe20000400000 */
[--C-:B------:R-:W-:Y:S02]  /*88f0*/  HADD2.F32 R60, -RZ, R83.reuse.H0_H0 ;  /* 0x20000053ff3c7230 */ /* 0x100fe40000004100 */
[----:B------:R-:W-:Y:S01]  /*8900*/  FMUL R18, R47, R18 ;  /* 0x000000122f127220 */ /* 0x000fe20000400000 */
[----:B------:R-:W-:Y:S02]  /*8910*/  HADD2.F32 R61, -RZ, R83.H1_H1 ;  /* 0x30000053ff3d7230 */ /* 0x000fe40000004100 */
[----:B------:R-:W-:Y:S01]  /*8920*/  FFMA R15, R49, R57, R15 ;  /* 0x00000039310f7223 */ /* 0x000fe2000000000f */
[----:B------:R-:W-:Y:S01]  /*8930*/  IADD3 R45, PT, PT, R45, 0x1, RZ ;  /* 0x000000012d2d7810 */ /* 0x000fe20007ffe0ff */
[C---:B------:R-:W-:Y:S01]  /*8940*/  FFMA R16, R49.reuse, R58, R16 ;  /* 0x0000003a31107223 */ /* 0x040fe20000000010 */
        /* <DEDUP_REMOVED lines=8> */
[C---:B------:R-:W-:Y:S01]  /*89d0*/  FFMA R0, R49.reuse, R62, R0 ;  /* 0x0000003e31007223 */ /* 0x040fe20000000000 */
[C---:B------:R-:W-:Y:S01]  /*89e0*/  FFMA R2, R49.reuse, R63, R2 ;  /* 0x0000003f31027223 */ /* 0x040fe20000000002 */
[--C-:B------:R-:W-:Y:S02]  /*89f0*/  HADD2.F32 R68, -RZ, R85.reuse.H0_H0 ;  /* 0x20000055ff447230 */ /* 0x100fe40000004100 */
[----:B------:R-:W-:Y:S01]  /*8a00*/  FFMA R3, R49, R64, R3 ;  /* 0x0000004031037223 */ /* 0x000fe20000000003 */
[----:B------:R-:W-:Y:S02]  /*8a10*/  HADD2.F32 R69, -RZ, R85.H1_H1 ;  /* 0x30000055ff457230 */ /* 0x000fe40000004100 */
[C---:B------:R-:W-:Y:S01]  /*8a20*/  FMUL R21, R47.reuse, R26 ;  /* 0x0000001a2f157220 */ /* 0x040fe20000400000 */
[----:B------:R-:W-:Y:S01]  /*8a30*/  FMUL R22, R47, R27 ;  /* 0x0000001b2f167220 */ /* 0x000fe20000400000 */
[C---:B------:R-:W-:Y:S01]  /*8a40*/  FFMA R6, R49.reuse, R65, R6 ;  /* 0x0000004131067223 */ /* 0x040fe20000000006 */
[----:B------:R-:W-:Y:S01]  /*8a50*/  FFMA R7, R49, R66, R7 ;  /* 0x0000004231077223 */ /* 0x000fe20000000007 */
[----:B------:R-:W-:Y:S01]  /*8a60*/  FMUL R23, R47, R28 ;  /* 0x0000001c2f177220 */ /* 0x000fe20000400000 */
[C---:B------:R-:W-:Y:S01]  /*8a70*/  FFMA R20, R49.reuse, R67, R20 ;  /* 0x0000004331147223 */ /* 0x040fe20000000014 */
[--C-:B------:R-:W-:Y:S02]  /*8a80*/  HADD2.F32 R72, -RZ, R86.reuse.H0_H0 ;  /* 0x20000056ff487230 */ /* 0x100fe40000004100 */
[C---:B------:R-:W-:Y:S01]  /*8a90*/  FFMA R21, R49.reuse, R68, R21 ;  /* 0x0000004431157223 */ /* 0x040fe20000000015 */
[----:B------:R-:W-:Y:S02]  /*8aa0*/  HADD2.F32 R73, -RZ, R86.H1_H1 ;  /* 0x30000056ff497230 */ /* 0x000fe40000004100 */
[----:B------:R-:W-:Y:S01]  /*8ab0*/  FFMA R22, R49, R69, R22 ;  /* 0x0000004531167223 */ /* 0x000fe20000000016 */
[C---:B------:R-:W-:Y:S01]  /*8ac0*/  FMUL R26, R47.reuse, R31 ;  /* 0x0000001f2f1a7220 */ /* 0x040fe20000400000 */
[----:B------:R-:W-:Y:S01]  /*8ad0*/  FMUL R27, R47, R32 ;  /* 0x000000202f1b7220 */ /* 0x000fe20000400000 */
[----:B------:R-:W-:Y:S01]  /*8ae0*/  FFMA R23, R49, R70, R23 ;  /* 0x0000004631177223 */ /* 0x000fe20000000017 */
[----:B------:R-:W-:Y:S01]  /*8af0*/  FMUL R28, R47, R33 ;  /* 0x000000212f1c7220 */ /* 0x000fe20000400000 */
[C---:B------:R-:W-:Y:S01]  /*8b00*/  FFMA R24, R49.reuse, R71, R24 ;  /* 0x0000004731187223 */ /* 0x040fe20000000018 */
[--C-:B------:R-:W-:Y:S02]  /*8b10*/  HADD2.F32 R75, -RZ, R87.reuse.H0_H0 ;  /* 0x20000057ff4b7230 */ /* 0x100fe40000004100 */
[C---:B------:R-:W-:Y:S01]  /*8b20*/  FFMA R25, R49.reuse, R72, R25 ;  /* 0x0000004831197223 */ /* 0x040fe20000000019 */
[----:B------:R-:W-:Y:S02]  /*8b30*/  HADD2.F32 R76, -RZ, R87.H1_H1 ;  /* 0x30000057ff4c7230 */ /* 0x000fe40000004100 */
[----:B------:R-:W-:Y:S01]  /*8b40*/  FFMA R26, R49, R73, R26 ;  /* 0x00000049311a7223 */ /* 0x000fe2000000001a */
[----:B------:R-:W-:Y:S01]  /*8b50*/  F2FP.SATFINITE.E4M3.F32.PACK_AB_MERGE_C R14, R15, R14, RZ ;  /* 0x0000000e0f0e723e */ /* 0x000fe200048070ff */
[----:B------:R-:W-:Y:S01]  /*8b60*/  FFMA R27, R49, R48, R27 ;  /* 0x00000030311b7223 */ /* 0x000fe2000000001b */
[----:B------:R-:W-:Y:S01]  /*8b70*/  F2FP.SATFINITE.E4M3.F32.PACK_AB_MERGE_C R18, R19, R18, RZ ;  /* 0x000000121312723e */ /* 0x000fe200048070ff */
[C---:B------:R-:W-:Y:S01]  /*8b80*/  FFMA R28, R49.reuse, R74, R28 ;  /* 0x0000004a311c7223 */ /* 0x040fe2000000001c */
[C---:B------:R-:W-:Y:S01]  /*8b90*/  FFMA R29, R49.reuse, R75, R29 ;  /* 0x0000004b311d7223 */ /* 0x040fe2000000001d */
[----:B------:R-:W-:Y:S01]  /*8ba0*/  FFMA R30, R49, R76, R30 ;  /* 0x0000004c311e7223 */ /* 0x000fe2000000001e */
[----:B------:R-:W-:Y:S02]  /*8bb0*/  F2FP.SATFINITE.E4M3.F32.PACK_AB_MERGE_C R32, R5, R4, R77 ;  /* 0x000000040520723e */ /* 0x000fe4000480704d */
[----:B------:R-:W-:Y:S02]  /*8bc0*/  F2FP.SATFINITE.E4M3.F32.PACK_AB_MERGE_C R33, R9, R8, R10 ;  /* 0x000000080921723e */ /* 0x000fe4000480700a */
        /* <DEDUP_REMOVED lines=10> */
[----:B------:R-:W-:Y:S05]  /*8c70*/  F2FP.SATFINITE.E4M3.F32.PACK_AB_MERGE_C R7, R28, R27, R29 ;  /* 0x0000001b1c07723e */ /* 0x000fea000480701d */
        /* <DEDUP_REMOVED lines=18> */
.L_x_123:
[----:B------:R-:W-:Y:S05]  /*8da0*/  BSYNC.RECONVERGENT B0 ;  /* 0x0000000000007941 */ /* 0x000fea0003800200 */
.L_x_122:
[----:B------:R-:W-:Y:S01]  /*8db0*/  BAR.SYNC.DEFER_BLOCKING 0x1, 0x80 ;  /* 0x0042000000007b1d */ /* 0x000fe20000010000 */
[----:B------:R-:W-:Y:S01]  /*8dc0*/  ISETP.NE.AND P2, PT, R111, RZ, PT ;  /* 0x000000ff6f00720c */ /* 0x000fe20003f45270 */
[----:B------:R-:W-:Y:S01]  /*8dd0*/  IMAD.IADD R14, R43, 0x1, R94 ;  /* 0x000000012b0e7824 */ /* 0x000fe200078e025e */
[----:B------:R-:W-:Y:S01]  /*8de0*/  ISETP.NE.AND P0, PT, R112, 0x2, PT ;  /* 0x000000027000780c */ /* 0x000fe20003f05270 */
[----:B------:R-:W-:Y:S01]  /*8df0*/  IMAD.IADD R15, R44, 0x1, R95 ;  /* 0x000000012c0f7824 */ /* 0x000fe200078e025f */
[----:B------:R-:W-:Y:S02]  /*8e00*/  ISETP.NE.AND P1, PT, R45, 0x4, PT ;  /* 0x000000042d00780c */ /* 0x000fe40003f25270 */
[----:B------:R-:W-:Y:S02]  /*8e10*/  SEL R2, RZ, 0x1, P0 ;  /* 0x00000001ff027807 */ /* 0x000fe40000000000 */
[----:B------:R-:W-:Y:S02]  /*8e20*/  SEL R0, RZ, 0x1, P1 ;  /* 0x00000001ff007807 */ /* 0x000fe40000800000 */
[----:B------:R-:W-:Y:S02]  /*8e30*/  LOP3.LUT R106, R106, R2, RZ, 0x3c, !PT ;  /* 0x000000026a6a7212 */ /* 0x000fe400078e3cff */
[----:B------:R-:W-:Y:S02]  /*8e40*/  LOP3.LUT R107, R107, R0, RZ, 0x3c, !PT ;  /* 0x000000006b6b7212 */ /* 0x000fe400078e3cff */
[----:B------:R-:W-:Y:S02]  /*8e50*/  @P2 R2UR UR36, R103 ;  /* 0x00000000672422ca */ /* 0x000fe400000e0000 */
[----:B------:R-:W-:Y:S02]  /*8e60*/  SEL R112, R112, RZ, P0 ;  /* 0x000000ff70707207 */ /* 0x000fe40000000000 */
[----:B------:R-:W-:Y:S01]  /*8e70*/  SEL R45, R45, RZ, P1 ;  /* 0x000000ff2d2d7207 */ /* 0x000fe20000800000 */
[----:B------:R-:W-:Y:S10]  /*8e80*/  @P2 BRA `(.L_x_124) ;  /* 0xffffffbc00382947 */ /* 0x000ff4000383ffff */
[----:B------:R-:W-:Y:S05]  /*8e90*/  EXIT ;  /* 0x000000000000794d */ /* 0x000fea0003800000 */
.L_x_19:
[----:B--2---:R2:W1:Y:S02]  /*8ea0*/  SYNCS.PHASECHK.TRANS64.TRYWAIT P0, [R2+URZ+0x100], R3 ;  /* 0x00010003020075a7 */ /* 0x00446400080011ff */
[----:B-1----:R-:W-:Y:S05]  /*8eb0*/  @!P0 NANOSLEEP.SYNCS 0x989680 ;  /* 0x009896800000895d */ /* 0x002fea0003900000 */
[----:B------:R-:W1:Y:S02]  /*8ec0*/  @!P0 SYNCS.PHASECHK.TRANS64 P0, [R2+URZ+0x100], R3 ;  /* 0x00010003020085a7 */ /* 0x000e6400080010ff */
[----:B-1----:R-:W-:Y:S05]  /*8ed0*/  @!P0 BRA `(.L_x_19) ;  /* 0xfffffffc00f08947 */ /* 0x002fea000383ffff */
[----:B------:R-:W-:Y:S05]  /*8ee0*/  BRA `(.L_x_125) ;  /* 0xffffff8400bc7947 */ /* 0x000fea000383ffff */
.L_x_22:
[----:B-1----:R-:W-:-:S07]  /*8ef0*/  MOV R2, UR33 ;  /* 0x0000002100027c02 */ /* 0x002fce0008000f00 */
.L_x_126:
[----:B-1----:R1:W2:Y:S02]  /*8f00*/  SYNCS.PHASECHK.TRANS64.TRYWAIT P0, [R2+URZ+0x20], R4 ;  /* 0x00002004020075a7 */ /* 0x0022a400080011ff */
[----:B--2---:R-:W-:Y:S05]  /*8f10*/  @!P0 NANOSLEEP.SYNCS 0x989680 ;  /* 0x009896800000895d */ /* 0x004fea0003900000 */
[----:B------:R-:W2:Y:S02]  /*8f20*/  @!P0 SYNCS.PHASECHK.TRANS64 P0, [R2+URZ+0x20], R4 ;  /* 0x00002004020085a7 */ /* 0x000ea400080010ff */
[----:B--2---:R-:W-:Y:S05]  /*8f30*/  @!P0 BRA `(.L_x_126) ;  /* 0xfffffffc00f08947 */ /* 0x004fea000383ffff */
[----:B------:R-:W-:Y:S05]  /*8f40*/  BRA `(.L_x_21) ;  /* 0xffffff88000c7947 */ /* 0x000fea000383ffff */
.L_x_28:
[----:B-1----:R-:W-:-:S07]  /*8f50*/  MOV R2, UR17 ;  /* 0x0000001100027c02 */ /* 0x002fce0008000f00 */
.L_x_127:
[----:B-1----:R1:W2:Y:S02]  /*8f60*/  SYNCS.PHASECHK.TRANS64.TRYWAIT P0, [R2+URZ+0x20], R4 ;  /* 0x00002004020075a7 */ /* 0x0022a400080011ff */
[----:B--2---:R-:W-:Y:S05]  /*8f70*/  @!P0 NANOSLEEP.SYNCS 0x989680 ;  /* 0x009896800000895d */ /* 0x004fea0003900000 */
[----:B------:R-:W2:Y:S02]  /*8f80*/  @!P0 SYNCS.PHASECHK.TRANS64 P0, [R2+URZ+0x20], R4 ;  /* 0x00002004020085a7 */ /* 0x000ea400080010ff */
[----:B--2---:R-:W-:Y:S05]  /*8f90*/  @!P0 BRA `(.L_x_127) ;  /* 0xfffffffc00f08947 */ /* 0x004fea000383ffff */
[----:B------:R-:W-:Y:S05]  /*8fa0*/  BRA `(.L_x_27) ;  /* 0xffffff8800b47947 */ /* 0x000fea000383ffff */
.L_x_32:
[----:B-1----:R1:W2:Y:S02]  /*8fb0*/  SYNCS.PHASECHK.TRANS64.TRYWAIT P0, [R2+URZ+0x90], R3 ;  /* 0x00009003020075a7 */ /* 0x0022a400080011ff */
[----:B--2---:R-:W-:Y:S05]  /*8fc0*/  @!P0 NANOSLEEP.SYNCS 0x989680 ;  /* 0x009896800000895d */ /* 0x004fea0003900000 */
[----:B------:R-:W2:Y:S02]  /*8fd0*/  @!P0 SYNCS.PHASECHK.TRANS64 P0, [R2+URZ+0x90], R3 ;  /* 0x00009003020085a7 */ /* 0x000ea400080010ff */
[----:B--2---:R-:W-:Y:S05]  /*8fe0*/  @!P0 BRA `(.L_x_32) ;  /* 0xfffffffc00f08947 */ /* 0x004fea000383ffff */
[----:B------:R-:W-:Y:S05]  /*8ff0*/  BRA `(.L_x_128) ;  /* 0xffffff8c00447947 */ /* 0x000fea000383ffff */
.L_x_36:
[----:B----4-:R-:W-:-:S07]  /*9000*/  MOV R0, UR5 ;  /* 0x0000000500007c02 */ /* 0x010fce0008000f00 */
.L_x_129:
[----:B-1----:R1:W2:Y:S02]  /*9010*/  SYNCS.PHASECHK.TRANS64.TRYWAIT P0, [R0+URZ], R2 ;  /* 0x00000002000075a7 */ /* 0x0022a400080011ff */
[----:B--2---:R-:W-:Y:S05]  /*9020*/  @!P0 NANOSLEEP.SYNCS 0x989680 ;  /* 0x009896800000895d */ /* 0x004fea0003900000 */
[----:B------:R-:W2:Y:S02]  /*9030*/  @!P0 SYNCS.PHASECHK.TRANS64 P0, [R0+URZ], R2 ;  /* 0x00000002000085a7 */ /* 0x000ea400080010ff */
[----:B--2---:R-:W-:Y:S05]  /*9040*/  @!P0 BRA `(.L_x_129) ;  /* 0xfffffffc00f08947 */ /* 0x004fea000383ffff */
[----:B------:R-:W-:Y:S05]  /*9050*/  BRA `(.L_x_130) ;  /* 0xffffff9000b47947 */ /* 0x000fea000383ffff */
.L_x_37:
[----:B----4-:R-:W-:-:S07]  /*9060*/  MOV R0, UR5 ;  /* 0x0000000500007c02 */ /* 0x010fce0008000f00 */
.L_x_131:
[----:B-1----:R1:W2:Y:S02]  /*9070*/  SYNCS.PHASECHK.TRANS64.TRYWAIT P0, [R0+URZ], R3 ;  /* 0x00000003000075a7 */ /* 0x0022a400080011ff */
[----:B--2---:R-:W-:Y:S05]  /*9080*/  @!P0 NANOSLEEP.SYNCS 0x989680 ;  /* 0x009896800000895d */ /* 0x004fea0003900000 */
[----:B------:R-:W2:Y:S02]  /*9090*/  @!P0 SYNCS.PHASECHK.TRANS64 P0, [R0+URZ], R3 ;  /* 0x00000003000085a7 */ /* 0x000ea400080010ff */
[----:B--2---:R-:W-:Y:S05]  /*90a0*/  @!P0 BRA `(.L_x_131) ;  /* 0xfffffffc00f08947 */ /* 0x004fea000383ffff */
[----:B------:R-:W-:Y:S05]  /*90b0*/  BRA `(.L_x_132) ;  /* 0xffffff9000c07947 */ /* 0x000fea000383ffff */
.L_x_38:
[----:B----4-:R-:W-:-:S07]  /*90c0*/  MOV R0, UR5 ;  /* 0x0000000500007c02 */ /* 0x010fce0008000f00 */
.L_x_133:
[----:B-1----:R1:W2:Y:S02]  /*90d0*/  SYNCS.PHASECHK.TRANS64.TRYWAIT P0, [R0+URZ], R3 ;  /* 0x00000003000075a7 */ /* 0x0022a400080011ff */
[----:B--2---:R-:W-:Y:S05]  /*90e0*/  @!P0 NANOSLEEP.SYNCS 0x989680 ;  /* 0x009896800000895d */ /* 0x004fea0003900000 */
[----:B------:R-:W2:Y:S02]  /*90f0*/  @!P0 SYNCS.PHASECHK.TRANS64 P0, [R0+URZ], R3 ;  /* 0x00000003000085a7 */ /* 0x000ea400080010ff */
[----:B--2---:R-:W-:Y:S05]  /*9100*/  @!P0 BRA `(.L_x_133) ;  /* 0xfffffffc00f08947 */ /* 0x004fea000383ffff */
[----:B------:R-:W-:Y:S05]  /*9110*/  BRA `(.L_x_134) ;  /* 0xffffff9000cc7947 */ /* 0x000fea000383ffff */
.L_x_41:
[----:B-1----:R1:W2:Y:S02]  /*9120*/  SYNCS.PHASECHK.TRANS64.TRYWAIT P0, [R0+URZ+0xf0], R4 ;  /* 0x0000f004000075a7 */ /* 0x0022a400080011ff */
[----:B--2---:R-:W-:Y:S05]  /*9130*/  @!P0 NANOSLEEP.SYNCS 0x989680 ;  /* 0x009896800000895d */ /* 0x004fea0003900000 */
[----:B------:R-:W2:Y:S02]  /*9140*/  @!P0 SYNCS.PHASECHK.TRANS64 P0, [R0+URZ+0xf0], R4 ;  /* 0x0000f004000085a7 */ /* 0x000ea400080010ff */
[----:B--2---:R-:W-:Y:S05]  /*9150*/  @!P0 BRA `(.L_x_41) ;  /* 0xfffffffc00f08947 */ /* 0x004fea000383ffff */
[----:B------:R-:W-:Y:S05]  /*9160*/  BRA `(.L_x_135) ;  /* 0xffffff9400287947 */ /* 0x000fea000383ffff */
.L_x_42:
[----:B------:R-:W-:-:S07]  /*9170*/  MOV R0, UR5 ;  /* 0x0000000500007c02 */ /* 0x000fce0008000f00 */
.L_x_136:
[----:B-1----:R1:W2:Y:S02]  /*9180*/  SYNCS.PHASECHK.TRANS64.TRYWAIT P0, [R0+URZ+0xa0], R5 ;  /* 0x0000a005000075a7 */ /* 0x0022a400080011ff */
[----:B--2---:R-:W-:Y:S05]  /*9190*/  @!P0 NANOSLEEP.SYNCS 0x989680 ;  /* 0x009896800000895d */ /* 0x004fea0003900000 */
[----:B------:R-:W2:Y:S02]  /*91a0*/  @!P0 SYNCS.PHASECHK.TRANS64 P0, [R0+URZ+0xa0], R5 ;  /* 0x0000a005000085a7 */ /* 0x000ea400080010ff */
[----:B--2---:R-:W-:Y:S05]  /*91b0*/  @!P0 BRA `(.L_x_136) ;  /* 0xfffffffc00f08947 */ /* 0x004fea000383ffff */
[----:B------:R-:W-:Y:S05]  /*91c0*/  BRA `(.L_x_137) ;  /* 0xffffff9400387947 */ /* 0x000fea000383ffff */
.L_x_43:
[----:B-1----:R1:W2:Y:S02]  /*91d0*/  SYNCS.PHASECHK.TRANS64.TRYWAIT P1, [R0+URZ+0x90], R4 ;  /* 0x00009004000075a7 */ /* 0x0022a400080211ff */
[----:B--2---:R-:W-:Y:S05]  /*91e0*/  @!P1 NANOSLEEP.SYNCS 0x989680 ;  /* 0x009896800000995d */ /* 0x004fea0003900000 */
[----:B------:R-:W2:Y:S02]  /*91f0*/  @!P1 SYNCS.PHASECHK.TRANS64 P1, [R0+URZ+0x90], R4 ;  /* 0x00009004000095a7 */ /* 0x000ea400080210ff */
[----:B--2---:R-:W-:Y:S05]  /*9200*/  @!P1 BRA `(.L_x_43) ;  /* 0xfffffffc00f09947 */ /* 0x004fea000383ffff */
[----:B------:R-:W-:Y:S05]  /*9210*/  BRA `(.L_x_138) ;  /* 0xffffff9400687947 */ /* 0x000fea000383ffff */
.L_x_46:
[----:B------:R-:W-:-:S07]  /*9220*/  MOV R0, UR5 ;  /* 0x0000000500007c02 */ /* 0x000fce0008000f00 */
.L_x_139:
[----:B-1----:R1:W2:Y:S02]  /*9230*/  SYNCS.PHASECHK.TRANS64.TRYWAIT P0, [R0+URZ+0xa0], R2 ;  /* 0x0000a002000075a7 */ /* 0x0022a400080011ff */
[----:B--2---:R-:W-:Y:S05]  /*9240*/  @!P0 NANOSLEEP.SYNCS 0x989680 ;  /* 0x009896800000895d */ /* 0x004fea0003900000 */
[----:B------:R-:W2:Y:S02]  /*9250*/  @!P0 SYNCS.PHASECHK.TRANS64 P0, [R0+URZ+0xa0], R2 ;  /* 0x0000a002000085a7 */ /* 0x000ea400080010ff */
[----:B--2---:R-:W-:Y:S05]  /*9260*/  @!P0 BRA `(.L_x_139) ;  /* 0xfffffffc00f08947 */ /* 0x004fea000383ffff */
[----:B------:R-:W-:Y:S05]  /*9270*/  BRA `(.L_x_45) ;  /* 0xffffff9400bc7947 */ /* 0x000fea000383ffff */
.L_x_53:
[----:B-1----:R1:W2:Y:S02]  /*9280*/  SYNCS.PHASECHK.TRANS64.TRYWAIT P1, [R0+URZ+0x90], R2 ;  /* 0x00009002000075a7 */ /* 0x0022a400080211ff */
[----:B--2---:R-:W-:Y:S05]  /*9290*/  @!P1 NANOSLEEP.SYNCS 0x989680 ;  /* 0x009896800000995d */ /* 0x004fea0003900000 */
[----:B------:R-:W2:Y:S02]  /*92a0*/  @!P1 SYNCS.PHASECHK.TRANS64 P1, [R0+URZ+0x90], R2 ;  /* 0x00009002000095a7 */ /* 0x000ea400080210ff */
[----:B--2---:R-:W-:Y:S05]  /*92b0*/  @!P1 BRA `(.L_x_53) ;  /* 0xfffffffc00f09947 */ /* 0x004fea000383ffff */
[----:B------:R-:W-:Y:S05]  /*92c0*/  BRA `(.L_x_140) ;  /* 0xffffff9c00147947 */ /* 0x000fea000383ffff */
.L_x_54:
[----:B------:R-:W-:-:S07]  /*92d0*/  MOV R2, UR9 ;  /* 0x0000000900027c02 */ /* 0x000fce0008000f00 */
.L_x_141:
[----:B-1----:R1:W2:Y:S02]  /*92e0*/  SYNCS.PHASECHK.TRANS64.TRYWAIT P0, [R2+URZ+0xd0], R0 ;  /* 0x0000d000020075a7 */ /* 0x0022a400080011ff */
[----:B--2---:R-:W-:Y:S05]  /*92f0*/  @!P0 NANOSLEEP.SYNCS 0x989680 ;  /* 0x009896800000895d */ /* 0x004fea0003900000 */
[----:B------:R-:W2:Y:S02]  /*9300*/  @!P0 SYNCS.PHASECHK.TRANS64 P0, [R2+URZ+0xd0], R0 ;  /* 0x0000d000020085a7 */ /* 0x000ea400080010ff */
[----:B--2---:R-:W-:Y:S05]  /*9310*/  @!P0 BRA `(.L_x_141) ;  /* 0xfffffffc00f08947 */ /* 0x004fea000383ffff */
[----:B------:R-:W-:Y:S05]  /*9320*/  BRA `(.L_x_142) ;  /* 0xffffff9c00487947 */ /* 0x000fea000383ffff */
.L_x_57:
[----:B------:R-:W-:Y:S07]  /*9330*/  MOV R0, UR7 ;  /* 0x0000000700007c02 */ /* 0x000fee0008000f00 */
.L_x_143:
[----:B-1----:R1:W2:Y:S02]  /*9340*/  SYNCS.PHASECHK.TRANS64.TRYWAIT P0, [R0+URZ], R2 ;  /* 0x00000002000075a7 */ /* 0x0022a400080011ff */
[----:B--2---:R-:W-:Y:S05]  /*9350*/  @!P0 NANOSLEEP.SYNCS 0x989680 ;  /* 0x009896800000895d */ /* 0x004fea0003900000 */
[----:B------:R-:W2:Y:S02]  /*9360*/  @!P0 SYNCS.PHASECHK.TRANS64 P0, [R0+URZ], R2 ;  /* 0x00000002000085a7 */ /* 0x000ea400080010ff */
[----:B--2---:R-:W-:Y:S05]  /*9370*/  @!P0 BRA `(.L_x_143) ;  /* 0xfffffffc00f08947 */ /* 0x004fea000383ffff */
[----:B------:R-:W-:Y:S05]  /*9380*/  BRA `(.L_x_56) ;  /* 0xffffff9c00807947 */ /* 0x000fea000383ffff */
.L_x_60:
[----:B------:R-:W-:-:S07]  /*9390*/  MOV R0, UR5 ;  /* 0x0000000500007c02 */ /* 0x000fce0008000f00 */
.L_x_144:
[----:B--2---:R2:W3:Y:S02]  /*93a0*/  SYNCS.PHASECHK.TRANS64.TRYWAIT P0, [R0+URZ], R2 ;  /* 0x00000002000075a7 */ /* 0x0044e400080011ff */
[----:B---3--:R-:W-:Y:S05]  /*93b0*/  @!P0 NANOSLEEP.SYNCS 0x989680 ;  /* 0x009896800000895d */ /* 0x008fea0003900000 */
[----:B------:R-:W3:Y:S02]  /*93c0*/  @!P0 SYNCS.PHASECHK.TRANS64 P0, [R0+URZ], R2 ;  /* 0x00000002000085a7 */ /* 0x000ee400080010ff */
[----:B---3--:R-:W-:Y:S05]  /*93d0*/  @!P0 BRA `(.L_x_144) ;  /* 0xfffffffc00f08947 */ /* 0x008fea000383ffff */
[----:B------:R-:W-:Y:S05]  /*93e0*/  BRA `(.L_x_145) ;  /* 0xffffffa000207947 */ /* 0x000fea000383ffff */
.L_x_61:
[----:B------:R-:W-:-:S07]  /*93f0*/  MOV R0, UR5 ;  /* 0x0000000500007c02 */ /* 0x000fce0008000f00 */
.L_x_146:
[----:B--2---:R2:W3:Y:S02]  /*9400*/  SYNCS.PHASECHK.TRANS64.TRYWAIT P0, [R0+URZ], R3 ;  /* 0x00000003000075a7 */ /* 0x0044e400080011ff */
[----:B---3--:R-:W-:Y:S05]  /*9410*/  @!P0 NANOSLEEP.SYNCS 0x989680 ;  /* 0x009896800000895d */ /* 0x008fea0003900000 */
[----:B------:R-:W3:Y:S02]  /*9420*/  @!P0 SYNCS.PHASECHK.TRANS64 P0, [R0+URZ], R3 ;  /* 0x00000003000085a7 */ /* 0x000ee400080010ff */
[----:B---3--:R-:W-:Y:S05]  /*9430*/  @!P0 BRA `(.L_x_146) ;  /* 0xfffffffc00f08947 */ /* 0x008fea000383ffff */
[----:B------:R-:W-:Y:S05]  /*9440*/  BRA `(.L_x_147) ;  /* 0xffffffa0002c7947 */ /* 0x000fea000383ffff */
.L_x_62:
[----:B------:R-:W-:-:S07]  /*9450*/  MOV R0, UR5 ;  /* 0x0000000500007c02 */ /* 0x000fce0008000f00 */
.L_x_148:
[----:B--2---:R2:W3:Y:S02]  /*9460*/  SYNCS.PHASECHK.TRANS64.TRYWAIT P0, [R0+URZ], R3 ;  /* 0x00000003000075a7 */ /* 0x0044e400080011ff */
[----:B---3--:R-:W-:Y:S05]  /*9470*/  @!P0 NANOSLEEP.SYNCS 0x989680 ;  /* 0x009896800000895d */ /* 0x008fea0003900000 */
[----:B------:R-:W3:Y:S02]  /*9480*/  @!P0 SYNCS.PHASECHK.TRANS64 P0, [R0+URZ], R3 ;  /* 0x00000003000085a7 */ /* 0x000ee400080010ff */
[----:B---3--:R-:W-:Y:S05]  /*9490*/  @!P0 BRA `(.L_x_148) ;  /* 0xfffffffc00f08947 */ /* 0x008fea000383ffff */
[----:B------:R-:W-:Y:S05]  /*94a0*/  BRA `(.L_x_149) ;  /* 0xffffffa000387947 */ /* 0x000fea000383ffff */
.L_x_63:
[----:B--2---:R-:W-:-:S07]  /*94b0*/  MOV R0, UR7 ;  /* 0x0000000700007c02 */ /* 0x004fce0008000f00 */
.L_x_150:
[----:B--2---:R2:W3:Y:S02]  /*94c0*/  SYNCS.PHASECHK.TRANS64.TRYWAIT P0, [R0+URZ], R2 ;  /* 0x00000002000075a7 */ /* 0x0044e400080011ff */
[----:B---3--:R-:W-:Y:S05]  /*94d0*/  @!P0 NANOSLEEP.SYNCS 0x989680 ;  /* 0x009896800000895d */ /* 0x008fea0003900000 */
[----:B------:R-:W3:Y:S02]  /*94e0*/  @!P0 SYNCS.PHASECHK.TRANS64 P0, [R0+URZ], R2 ;  /* 0x00000002000085a7 */ /* 0x000ee400080010ff */
[----:B---3--:R-:W-:Y:S05]  /*94f0*/  @!P0 BRA `(.L_x_150) ;  /* 0xfffffffc00f08947 */ /* 0x008fea000383ffff */
[----:B------:R-:W-:Y:S05]  /*9500*/  BRA `(.L_x_151) ;  /* 0xffffffa000447947 */ /* 0x000fea000383ffff */
.L_x_68:
[----:B--2---:R2:W3:Y:S02]  /*9510*/  SYNCS.PHASECHK.TRANS64.TRYWAIT P0, [R0+URZ+0x90], R2 ;  /* 0x00009002000075a7 */ /* 0x0044e400080011ff */
[----:B---3--:R-:W-:Y:S05]  /*9520*/  @!P0 NANOSLEEP.SYNCS 0x989680 ;  /* 0x009896800000895d */ /* 0x008fea0003900000 */
[----:B------:R-:W3:Y:S02]  /*9530*/  @!P0 SYNCS.PHASECHK.TRANS64 P0, [R0+URZ+0x90], R2 ;  /* 0x00009002000085a7 */ /* 0x000ee400080010ff */
[----:B---3--:R-:W-:Y:S05]  /*9540*/  @!P0 BRA `(.L_x_68) ;  /* 0xfffffffc00f08947 */ /* 0x008fea000383ffff */
[----:B------:R-:W-:Y:S05]  /*9550*/  BRA `(.L_x_152) ;  /* 0xffffffa400507947 */ /* 0x000fea000383ffff */
.L_x_71:
[----:B------:R-:W-:Y:S07]  /*9560*/  MOV R0, UR7 ;  /* 0x0000000700007c02 */ /* 0x000fee0008000f00 */
.L_x_153:
[----:B--2---:R2:W3:Y:S02]  /*9570*/  SYNCS.PHASECHK.TRANS64.TRYWAIT P0, [R0+URZ+0x88], R2 ;  /* 0x00008802000075a7 */ /* 0x0044e400080011ff */
[----:B---3--:R-:W-:Y:S05]  /*9580*/  @!P0 NANOSLEEP.SYNCS 0x989680 ;  /* 0x009896800000895d */ /* 0x008fea0003900000 */
[----:B------:R-:W3:Y:S02]  /*9590*/  @!P0 SYNCS.PHASECHK.TRANS64 P0, [R0+URZ+0x88], R2 ;  /* 0x00008802000085a7 */ /* 0x000ee400080010ff */
[----:B---3--:R-:W-:Y:S05]  /*95a0*/  @!P0 BRA `(.L_x_153) ;  /* 0xfffffffc00f08947 */ /* 0x008fea000383ffff */
[----:B------:R-:W-:Y:S05]  /*95b0*/  BRA `(.L_x_70) ;  /* 0xffffffa800307947 */ /* 0x000fea000383ffff */
.L_x_74:
[----:B------:R-:W-:Y:S07]  /*95c0*/  MOV R0, UR7 ;  /* 0x0000000700007c02 */ /* 0x000fee0008000f00 */
.L_x_154:
[----:B-1----:R1:W2:Y:S02]  /*95d0*/  SYNCS.PHASECHK.TRANS64.TRYWAIT P0, [R0+URZ+0x60], R14 ;  /* 0x0000600e000075a7 */ /* 0x0022a400080011ff */
[----:B--2---:R-:W-:Y:S05]  /*95e0*/  @!P0 NANOSLEEP.SYNCS 0x989680 ;  /* 0x009896800000895d */ /* 0x004fea0003900000 */
[----:B------:R-:W2:Y:S02]  /*95f0*/  @!P0 SYNCS.PHASECHK.TRANS64 P0, [R0+URZ+0x60], R14 ;  /* 0x0000600e000085a7 */ /* 0x000ea400080010ff */
[----:B--2---:R-:W-:Y:S05]  /*9600*/  @!P0 BRA `(.L_x_154) ;  /* 0xfffffffc00f08947 */ /* 0x004fea000383ffff */
[----:B------:R-:W-:Y:S05]  /*9610*/  BRA `(.L_x_155) ;  /* 0xffffffa800a87947 */ /* 0x000fea000383ffff */
.L_x_75:
[----:B------:R-:W-:Y:S07]  /*9620*/  MOV R0, UR7 ;  /* 0x0000000700007c02 */ /* 0x000fee0008000f00 */
.L_x_156:
[----:B-1----:R1:W2:Y:S02]  /*9630*/  SYNCS.PHASECHK.TRANS64.TRYWAIT P0, [R0+URZ+0x68], R14 ;  /* 0x0000680e000075a7 */ /* 0x0022a400080011ff */
[----:B--2---:R-:W-:Y:S05]  /*9640*/  @!P0 NANOSLEEP.SYNCS 0x989680 ;  /* 0x009896800000895d */ /* 0x004fea0003900000 */
[----:B------:R-:W2:Y:S02]  /*9650*/  @!P0 SYNCS.PHASECHK.TRANS64 P0, [R0+URZ+0x68], R14 ;  /* 0x0000680e000085a7 */ /* 0x000ea400080010ff */
[----:B--2---:R-:W-:Y:S05]  /*9660*/  @!P0 BRA `(.L_x_156) ;  /* 0xfffffffc00f08947 */ /* 0x004fea000383ffff */
[----:B------:R-:W-:Y:S05]  /*9670*/  BRA `(.L_x_157) ;  /* 0xffffffa800e07947 */ /* 0x000fea000383ffff */
.L_x_76:
[----:B------:R-:W-:Y:S07]  /*9680*/  MOV R0, UR7 ;  /* 0x0000000700007c02 */ /* 0x000fee0008000f00 */
.L_x_158:
[----:B-1----:R1:W2:Y:S02]  /*9690*/  SYNCS.PHASECHK.TRANS64.TRYWAIT P0, [R0+URZ+0x70], R14 ;  /* 0x0000700e000075a7 */ /* 0x0022a400080011ff */
[----:B--2---:R-:W-:Y:S05]  /*96a0*/  @!P0 NANOSLEEP.SYNCS 0x989680 ;  /* 0x009896800000895d */ /* 0x004fea0003900000 */
[----:B------:R-:W2:Y:S02]  /*96b0*/  @!P0 SYNCS.PHASECHK.TRANS64 P0, [R0+URZ+0x70], R14 ;  /* 0x0000700e000085a7 */ /* 0x000ea400080010ff */
[----:B--2---:R-:W-:Y:S05]  /*96c0*/  @!P0 BRA `(.L_x_158) ;  /* 0xfffffffc00f08947 */ /* 0x004fea000383ffff */
[----:B------:R-:W-:Y:S05]  /*96d0*/  BRA `(.L_x_159) ;  /* 0xffffffac00247947 */ /* 0x000fea000383ffff */
.L_x_77:
[----:B------:R-:W-:Y:S07]  /*96e0*/  MOV R0, UR7 ;  /* 0x0000000700007c02 */ /* 0x000fee0008000f00 */
.L_x_160:
[----:B-1----:R1:W2:Y:S02]  /*96f0*/  SYNCS.PHASECHK.TRANS64.TRYWAIT P0, [R0+URZ+0x78], R14 ;  /* 0x0000780e000075a7 */ /* 0x0022a400080011ff */
[----:B--2---:R-:W-:Y:S05]  /*9700*/  @!P0 NANOSLEEP.SYNCS 0x989680 ;  /* 0x009896800000895d */ /* 0x004fea0003900000 */
[----:B------:R-:W2:Y:S02]  /*9710*/  @!P0 SYNCS.PHASECHK.TRANS64 P0, [R0+URZ+0x78], R14 ;  /* 0x0000780e000085a7 */ /* 0x000ea400080010ff */
[----:B--2---:R-:W-:Y:S05]  /*9720*/  @!P0 BRA `(.L_x_160) ;  /* 0xfffffffc00f08947 */ /* 0x004fea000383ffff */
[----:B------:R-:W-:Y:S05]  /*9730*/  BRA `(.L_x_161) ;  /* 0xffffffac00a87947 */ /* 0x000fea000383ffff */
.L_x_79:
[----:B------:R-:W-:-:S07]  /*9740*/  MOV R0, UR7 ;  /* 0x0000000700007c02 */ /* 0x000fce0008000f00 */
.L_x_162:
[----:B-1----:R1:W3:Y:S02]  /*9750*/  SYNCS.PHASECHK.TRANS64.TRYWAIT P0, [R0+URZ+0x60], R2 ;  /* 0x00006002000075a7 */ /* 0x0022e400080011ff */
[----:B---3--:R-:W-:Y:S05]  /*9760*/  @!P0 NANOSLEEP.SYNCS 0x989680 ;  /* 0x009896800000895d */ /* 0x008fea0003900000 */
[----:B------:R-:W3:Y:S02]  /*9770*/  @!P0 SYNCS.PHASECHK.TRANS64 P0, [R0+URZ+0x60], R2 ;  /* 0x00006002000085a7 */ /* 0x000ee400080010ff */
[----:B---3--:R-:W-:Y:S05]  /*9780*/  @!P0 BRA `(.L_x_162) ;  /* 0xfffffffc00f08947 */ /* 0x008fea000383ffff */
[----:B------:R-:W-:Y:S05]  /*9790*/  BRA `(.L_x_163) ;  /* 0xffffffb000187947 */ /* 0x000fea000383ffff */
.L_x_80:
[----:B-1----:R-:W-:-:S07]  /*97a0*/  MOV R0, UR7 ;  /* 0x0000000700007c02 */ /* 0x002fce0008000f00 */
.L_x_164:
[----:B-1----:R1:W3:Y:S02]  /*97b0*/  SYNCS.PHASECHK.TRANS64.TRYWAIT P0, [R0+URZ+0x68], R2 ;  /* 0x00006802000075a7 */ /* 0x0022e400080011ff */
[----:B---3--:R-:W-:Y:S05]  /*97c0*/  @!P0 NANOSLEEP.SYNCS 0x989680 ;  /* 0x009896800000895d */ /* 0x008fea0003900000 */
[----:B------:R-:W3:Y:S02]  /*97d0*/  @!P0 SYNCS.PHASECHK.TRANS64 P0, [R0+URZ+0x68], R2 ;  /* 0x00006802000085a7 */ /* 0x000ee400080010ff */
[----:B---3--:R-:W-:Y:S05]  /*97e0*/  @!P0 BRA `(.L_x_164) ;  /* 0xfffffffc00f08947 */ /* 0x008fea000383ffff */
[----:B------:R-:W-:Y:S05]  /*97f0*/  BRA `(.L_x_165) ;  /* 0xffffffb000087947 */ /* 0x000fea000383ffff */
.L_x_81:
[----:B-1----:R-:W-:-:S07]  /*9800*/  MOV R0, UR7 ;  /* 0x0000000700007c02 */ /* 0x002fce0008000f00 */
.L_x_166:
[----:B-1----:R1:W3:Y:S02]  /*9810*/  SYNCS.PHASECHK.TRANS64.TRYWAIT P0, [R0+URZ+0x70], R2 ;  /* 0x00007002000075a7 */ /* 0x0022e400080011ff */
[----:B---3--:R-:W-:Y:S05]  /*9820*/  @!P0 NANOSLEEP.SYNCS 0x989680 ;  /* 0x009896800000895d */ /* 0x008fea0003900000 */
[----:B------:R-:W3:Y:S02]  /*9830*/  @!P0 SYNCS.PHASECHK.TRANS64 P0, [R0+URZ+0x70], R2 ;  /* 0x00007002000085a7 */ /* 0x000ee400080010ff */
[----:B---3--:R-:W-:Y:S05]  /*9840*/  @!P0 BRA `(.L_x_166) ;  /* 0xfffffffc00f08947 */ /* 0x008fea000383ffff */
[----:B------:R-:W-:Y:S05]  /*9850*/  BRA `(.L_x_167) ;  /* 0xffffffac00f87947 */ /* 0x000fea000383ffff */
.L_x_83:
[----:B--2---:R2:W4:Y:S02]  /*9860*/  SYNCS.PHASECHK.TRANS64.TRYWAIT P0, [R0+URZ+0x90], R2 ;  /* 0x00009002000075a7 */ /* 0x00452400080011ff */
[----:B----4-:R-:W-:Y:S05]  /*9870*/  @!P0 NANOSLEEP.SYNCS 0x989680 ;  /* 0x009896800000895d */ /* 0x010fea0003900000 */
[----:B------:R-:W4:Y:S02]  /*9880*/  @!P0 SYNCS.PHASECHK.TRANS64 P0, [R0+URZ+0x90], R2 ;  /* 0x00009002000085a7 */ /* 0x000f2400080010ff */
[----:B----4-:R-:W-:Y:S05]  /*9890*/  @!P0 BRA `(.L_x_83) ;  /* 0xfffffffc00f08947 */ /* 0x010fea000383ffff */
[----:B------:R-:W-:Y:S05]  /*98a0*/  BRA `(.L_x_168) ;  /* 0xffffffb000c47947 */ /* 0x000fea000383ffff */
.L_x_94:
[----:B-1----:R1:W3:Y:S02]  /*98b0*/  SYNCS.PHASECHK.TRANS64.TRYWAIT P1, [R2+URZ+0x40], R0 ;  /* 0x00004000020075a7 */ /* 0x0022e400080211ff */
[----:B---3--:R-:W-:Y:S05]  /*98c0*/  @!P1 NANOSLEEP.SYNCS 0x989680 ;  /* 0x009896800000995d */ /* 0x008fea0003900000 */
[----:B------:R-:W3:Y:S02]  /*98d0*/  @!P1 SYNCS.PHASECHK.TRANS64 P1, [R2+URZ+0x40], R0 ;  /* 0x00004000020095a7 */ /* 0x000ee400080210ff */
[----:B---3--:R-:W-:Y:S05]  /*98e0*/  @!P1 BRA `(.L_x_94) ;  /* 0xfffffffc00f09947 */ /* 0x008fea000383ffff */
[----:B------:R-:W-:Y:S05]  /*98f0*/  BRA `(.L_x_93) ;  /* 0xffffffbc00dc7947 */ /* 0x000fea000383ffff */
.L_x_96:
[----:B-1----:R1:W2:Y:S02]  /*9900*/  SYNCS.PHASECHK.TRANS64.TRYWAIT P0, [R113+URZ+0xb0], R3 ;  /* 0x0000b003710075a7 */ /* 0x0022a400080011ff */
[----:B--2---:R-:W-:Y:S05]  /*9910*/  @!P0 NANOSLEEP.SYNCS 0x989680 ;  /* 0x009896800000895d */ /* 0x004fea0003900000 */
[----:B------:R-:W2:Y:S02]  /*9920*/  @!P0 SYNCS.PHASECHK.TRANS64 P0, [R113+URZ+0xb0], R3 ;  /* 0x0000b003710085a7 */ /* 0x000ea400080010ff */
[----:B--2---:R-:W-:Y:S05]  /*9930*/  @!P0 BRA `(.L_x_96) ;  /* 0xfffffffc00f08947 */ /* 0x004fea000383ffff */
[----:B------:R-:W-:Y:S05]  /*9940*/  BRA `(.L_x_95) ;  /* 0xffffffc000307947 */ /* 0x000fea000383ffff */
.L_x_104:
[----:B--2---:R2:W3:Y:S02]  /*9950*/  SYNCS.PHASECHK.TRANS64.TRYWAIT P0, [R0+URZ+0x40], R3 ;  /* 0x00004003000075a7 */ /* 0x0044e400080011ff */
[----:B---3--:R-:W-:Y:S05]  /*9960*/  @!P0 NANOSLEEP.SYNCS 0x989680 ;  /* 0x009896800000895d */ /* 0x008fea0003900000 */
[----:B------:R-:W3:Y:S02]  /*9970*/  @!P0 SYNCS.PHASECHK.TRANS64 P0, [R0+URZ+0x40], R3 ;  /* 0x00004003000085a7 */ /* 0x000ee400080010ff */
[----:B---3--:R-:W-:Y:S05]  /*9980*/  @!P0 BRA `(.L_x_104) ;  /* 0xfffffffc00f08947 */ /* 0x008fea000383ffff */
[----:B------:R-:W-:Y:S05]  /*9990*/  BRA `(.L_x_103) ;  /* 0xffffffcc00207947 */ /* 0x000fea000383ffff */
.L_x_112:
[----:B--2---:R2:W3:Y:S02]  /*99a0*/  SYNCS.PHASECHK.TRANS64.TRYWAIT P0, [R0+URZ+0x40], R4 ;  /* 0x00004004000075a7 */ /* 0x0044e400080011ff */
[----:B---3--:R-:W-:Y:S05]  /*99b0*/  @!P0 NANOSLEEP.SYNCS 0x989680 ;  /* 0x009896800000895d */ /* 0x008fea0003900000 */
[----:B------:R-:W3:Y:S02]  /*99c0*/  @!P0 SYNCS.PHASECHK.TRANS64 P0, [R0+URZ+0x40], R4 ;  /* 0x00004004000085a7 */ /* 0x000ee400080010ff */
[----:B---3--:R-:W-:Y:S05]  /*99d0*/  @!P0 BRA `(.L_x_112) ;  /* 0xfffffffc00f08947 */ /* 0x008fea000383ffff */
[----:B------:R-:W-:Y:S05]  /*99e0*/  BRA `(.L_x_111) ;  /* 0xffffffd800647947 */ /* 0x000fea000383ffff */
.L_x_120:
[----:B--2---:R2:W3:Y:S02]  /*99f0*/  SYNCS.PHASECHK.TRANS64.TRYWAIT P0, [R0+URZ+0x40], R4 ;  /* 0x00004004000075a7 */ /* 0x0044e400080011ff */
[----:B---3--:R-:W-:Y:S05]  /*9a00*/  @!P0 NANOSLEEP.SYNCS 0x989680 ;  /* 0x009896800000895d */ /* 0x008fea0003900000 */
[----:B------:R-:W3:Y:S02]  /*9a10*/  @!P0 SYNCS.PHASECHK.TRANS64 P0, [R0+URZ+0x40], R4 ;  /* 0x00004004000085a7 */ /* 0x000ee400080010ff */
[----:B---3--:R-:W-:Y:S05]  /*9a20*/  @!P0 BRA `(.L_x_120) ;  /* 0xfffffffc00f08947 */ /* 0x008fea000383ffff */
[----:B------:R-:W-:Y:S05]  /*9a30*/  BRA `(.L_x_119) ;  /* 0xffffffe400b47947 */ /* 0x000fea000383ffff */
        .weak           $__internal_0_$__cuda_sm10x_tcgen05_guardrail_trap_col_being_dealloced_not_returned_by_alloc
        .type           $__internal_0_$__cuda_sm10x_tcgen05_guardrail_trap_col_being_dealloced_not_returned_by_alloc,@function
        .size           $__internal_0_$__cuda_sm10x_tcgen05_guardrail_trap_col_being_dealloced_not_returned_by_alloc,($__internal_1_$__cuda_sm10x_tcgen05_guardrail_trap_phase_invalid_during_alloc - $__internal_0_$__cuda_sm10x_tcgen05_guardrail_trap_col_being_dealloced_not_returned_by_alloc)
$__internal_0_$__cuda_sm10x_tcgen05_guardrail_trap_col_being_dealloced_not_returned_by_alloc:
[----:B------:R-:W-:Y:S05]  /*9a40*/  BPT.TRAP 0x1 ;  /* 0x000000040000795c */ /* 0x000fea0000300000 */
[----:B------:R-:W-:-:S04]  /*9a50*/  HFMA2 R3, -RZ, RZ, 0, 0 ;  /* 0x00000000ff037431 */ /* 0x000fc800000001ff */
[----:B------:R-:W-:Y:S05]  /*9a60*/  RET.REL.NODEC R2 `(_ZN7cutlass13device_kernelINS_4gemm6kernel13GemmUniversalIN4cute5tupleIJiiiiEEENS1_10collective13CollectiveMmaINS1_35MainloopSm100TmaUmmaWarpSpecializedILi4ELi2ELi4ENS5_IJNS4_1CILi1EEESB_SB_EEEEENS5_IJNSA_ILi64EEENSA_ILi256EEENSA_ILi32EEEEEENS_12float_e4m3_tENS5_IJlSB_lEEESI_SJ_NS4_8TiledMMAINS4_8MMA_AtomIJNS4_10MMA_TraitsINS4_19SM100_MMA_F8F6F4_SSEJSI_SI_fSE_SF_NS4_17integral_constantINS4_4UMMA5MajorELSQ_0EEESR_NSO_INSP_7ScaleInELSS_0EEEST_EEEEEENS4_6LayoutISC_NS5_IJNSA_ILi0EEESX_SX_EEEEENS5_IJNS4_10UnderscoreES10_S10_EEEEENS4_13SM90_TMA_LOADENS4_14ComposedLayoutINS4_7SwizzleILi1ELi4ELi3EEENS4_18smem_ptr_flag_bitsILi8EEENSW_INS5_IJNSA_ILi8EEESG_EEENS5_IJSG_SB_EEEEEEEvNS4_8identityES13_S1D_vS1E_EENS_8epilogue10collective18CollectiveEpilogueINS1G_23Sm100TmaWarpSpecializedILi4ELi2ELi32ELb0ELb0EEEJSH_NS5_IJNSW_ISE_SB_EES1L_EEESI_SJ_SI_SJ_NS1G_6fusion15FusionCallbacksIS1K_NS1N_17LinearCombinationISI_fSI_fLNS_15FloatRoundStyleE2EEESH_S1M_JEEENS4_5SM1004TMEM4LOAD26SM100_TMEM_LOAD_16dp32b32xES13_NS14_INS15_ILi2ELi4ELi3EEES18_NSW_INS5_IJS19_SE_EEENS5_IJSE_SB_EEEEEEENS4_39AutoVectorizingCopyWithAssumedAlignmentILi128EEENS4_14SM90_TMA_STOREES21_S23_S23_EEEvvEEEEvNT_6ParamsE) ;  /* 0xffffff6402647950 */ /* 0x000fea0003c3ffff */
        .weak           $__internal_1_$__cuda_sm10x_tcgen05_guardrail_trap_phase_invalid_during_alloc
        .type           $__internal_1_$__cuda_sm10x_tcgen05_guardrail_trap_phase_invalid_during_alloc,@function
        .size           $__internal_1_$__cuda_sm10x_tcgen05_guardrail_trap_phase_invalid_during_alloc,($__internal_2_$__cuda_sm10x_tcgen05_guardrail_trap_unallocated_columns_being_dealloced - $__internal_1_$__cuda_sm10x_tcgen05_guardrail_trap_phase_invalid_during_alloc)
$__internal_1_$__cuda_sm10x_tcgen05_guardrail_trap_phase_invalid_during_alloc:
[----:B------:R-:W-:Y:S05]  /*9a70*/  BPT.TRAP 0x1 ;  /* 0x000000040000795c */ /* 0x000fea0000300000 */
[----:B------:R-:W-:-:S04]  /*9a80*/  MOV R3, 0x0 ;  /* 0x0000000000037802 */ /* 0x000fc80000000f00 */
[----:B------:R-:W-:Y:S05]  /*9a90*/  RET.REL.NODEC R2 `(_ZN7cutlass13device_kernelINS_4gemm6kernel13GemmUniversalIN4cute5tupleIJiiiiEEENS1_10collective13CollectiveMmaINS1_35MainloopSm100TmaUmmaWarpSpecializedILi4ELi2ELi4ENS5_IJNS4_1CILi1EEESB_SB_EEEEENS5_IJNSA_ILi64EEENSA_ILi256EEENSA_ILi32EEEEEENS_12float_e4m3_tENS5_IJlSB_lEEESI_SJ_NS4_8TiledMMAINS4_8MMA_AtomIJNS4_10MMA_TraitsINS4_19SM100_MMA_F8F6F4_SSEJSI_SI_fSE_SF_NS4_17integral_constantINS4_4UMMA5MajorELSQ_0EEESR_NSO_INSP_7ScaleInELSS_0EEEST_EEEEEENS4_6LayoutISC_NS5_IJNSA_ILi0EEESX_SX_EEEEENS5_IJNS4_10UnderscoreES10_S10_EEEEENS4_13SM90_TMA_LOADENS4_14ComposedLayoutINS4_7SwizzleILi1ELi4ELi3EEENS4_18smem_ptr_flag_bitsILi8EEENSW_INS5_IJNSA_ILi8EEESG_EEENS5_IJSG_SB_EEEEEEEvNS4_8identityES13_S1D_vS1E_EENS_8epilogue10collective18CollectiveEpilogueINS1G_23Sm100TmaWarpSpecializedILi4ELi2ELi32ELb0ELb0EEEJSH_NS5_IJNSW_ISE_SB_EES1L_EEESI_SJ_SI_SJ_NS1G_6fusion15FusionCallbacksIS1K_NS1N_17LinearCombinationISI_fSI_fLNS_15FloatRoundStyleE2EEESH_S1M_JEEENS4_5SM1004TMEM4LOAD26SM100_TMEM_LOAD_16dp32b32xES13_NS14_INS15_ILi2ELi4ELi3EEES18_NSW_INS5_IJS19_SE_EEENS5_IJSE_SB_EEEEEEENS4_39AutoVectorizingCopyWithAssumedAlignmentILi128EEENS4_14SM90_TMA_STOREES21_S23_S23_EEEvvEEEEvNT_6ParamsE) ;  /* 0xffffff6402587950 */ /* 0x000fea0003c3ffff */
        .weak           $__internal_2_$__cuda_sm10x_tcgen05_guardrail_trap_unallocated_columns_being_dealloced
        .type           $__internal_2_$__cuda_sm10x_tcgen05_guardrail_trap_unallocated_columns_being_dealloced,@function
        .size           $__internal_2_$__cuda_sm10x_tcgen05_guardrail_trap_unallocated_columns_being_dealloced,(.L_x_170 - $__internal_2_$__cuda_sm10x_tcgen05_guardrail_trap_unallocated_columns_being_dealloced)
$__internal_2_$__cuda_sm10x_tcgen05_guardrail_trap_unallocated_columns_being_dealloced:
[----:B------:R-:W-:Y:S05]  /*9aa0*/  BPT.TRAP 0x1 ;  /* 0x000000040000795c */ /* 0x000fea0000300000 */
[----:B------:R-:W-:-:S04]  /*9ab0*/  HFMA2 R3, -RZ, RZ, 0, 0 ;  /* 0x00000000ff037431 */ /* 0x000fc800000001ff */
[----:B------:R-:W-:Y:S05]  /*9ac0*/  RET.REL.NODEC R2 `(_ZN7cutlass13device_kernelINS_4gemm6kernel13GemmUniversalIN4cute5tupleIJiiiiEEENS1_10collective13CollectiveMmaINS1_35MainloopSm100TmaUmmaWarpSpecializedILi4ELi2ELi4ENS5_IJNS4_1CILi1EEESB_SB_EEEEENS5_IJNSA_ILi64EEENSA_ILi256EEENSA_ILi32EEEEEENS_12float_e4m3_tENS5_IJlSB_lEEESI_SJ_NS4_8TiledMMAINS4_8MMA_AtomIJNS4_10MMA_TraitsINS4_19SM100_MMA_F8F6F4_SSEJSI_SI_fSE_SF_NS4_17integral_constantINS4_4UMMA5MajorELSQ_0EEESR_NSO_INSP_7ScaleInELSS_0EEEST_EEEEEENS4_6LayoutISC_NS5_IJNSA_ILi0EEESX_SX_EEEEENS5_IJNS4_10UnderscoreES10_S10_EEEEENS4_13SM90_TMA_LOADENS4_14ComposedLayoutINS4_7SwizzleILi1ELi4ELi3EEENS4_18smem_ptr_flag_bitsILi8EEENSW_INS5_IJNSA_ILi8EEESG_EEENS5_IJSG_SB_EEEEEEEvNS4_8identityES13_S1D_vS1E_EENS_8epilogue10collective18CollectiveEpilogueINS1G_23Sm100TmaWarpSpecializedILi4ELi2ELi32ELb0ELb0EEEJSH_NS5_IJNSW_ISE_SB_EES1L_EEESI_SJ_SI_SJ_NS1G_6fusion15FusionCallbacksIS1K_NS1N_17LinearCombinationISI_fSI_fLNS_15FloatRoundStyleE2EEESH_S1M_JEEENS4_5SM1004TMEM4LOAD26SM100_TMEM_LOAD_16dp32b32xES13_NS14_INS15_ILi2ELi4ELi3EEES18_NSW_INS5_IJS19_SE_EEENS5_IJSE_SB_EEEEEEENS4_39AutoVectorizingCopyWithAssumedAlignmentILi128EEENS4_14SM90_TMA_STOREES21_S23_S23_EEEvvEEEEvNT_6ParamsE) ;  /* 0xffffff64024c7950 */ /* 0x000fea0003c3ffff */
.L_x_169:
[----:B------:R-:W-:-:S00]  /*9ad0*/  BRA `(.L_x_169) ;  /* 0xfffffffc00fc7947 */ /* 0x000fc0000383ffff */
[----:B------:R-:W-:-:S00]  /*9ae0*/  NOP ;  /* 0x0000000000007918 */ /* 0x000fc00000000000 */
        /* <DEDUP_REMOVED lines=9> */
.L_x_170:


//--------------------- .nv.global.init           --------------------------
	.section	.nv.global.init,"aw",@progbits
.nv.global.init:
	.type		$str$27,@object
	.size		$str$27,($str$28 - $str$27)
$str$27:
        /*0000*/ 	.byte	0x28, 0x61, 0x64, 0x64, 0x72, 0x65, 0x73, 0x73, 0x20, 0x26, 0x20, 0x6d, 0x61, 0x73, 0x6b, 0x29
        /*0010*/ 	.byte	0x20, 0x3d, 0x3d, 0x20, 0x30, 0x00
	.type		$str$28,@object
	.size		$str$28,($str$26 - $str$28)
$str$28:
        /*0016*/ 	.byte	0x2f, 0x74, 0x6d, 0x70, 0x2f, 0x63, 0x75, 0x74, 0x6c, 0x61, 0x73, 0x73, 0x5f, 0x73, 0x77, 0x65
        /*0026*/ 	.byte	0x65, 0x70, 0x5f, 0x73, 0x72, 0x63, 0x2f, 0x69, 0x6e, 0x63, 0x6c, 0x75, 0x64, 0x65, 0x2f, 0x63
        /*0036*/ 	.byte	0x75, 0x74, 0x65, 0x2f, 0x70, 0x6f, 0x69, 0x6e, 0x74, 0x65, 0x72, 0x5f, 0x66, 0x6c, 0x61, 0x67
        /*0046*/ 	.byte	0x67, 0x65, 0x64, 0x2e, 0x68, 0x70, 0x70, 0x00
	.type		$str$26,@object
	.size		$str$26,($str$25 - $str$26)
$str$26:
        /*004e*/ 	.byte	0x2f, 0x74, 0x6d, 0x70, 0x2f, 0x63, 0x75, 0x74, 0x6c, 0x61, 0x73, 0x73, 0x5f, 0x73, 0x77, 0x65
        /*005e*/ 	.byte	0x65, 0x70, 0x5f, 0x73, 0x72, 0x63, 0x2f, 0x69, 0x6e, 0x63, 0x6c, 0x75, 0x64, 0x65, 0x2f, 0x63
        /*006e*/ 	.byte	0x75, 0x74, 0x65, 0x2f, 0x61, 0x74, 0x6f, 0x6d, 0x2f, 0x63, 0x6f, 0x70, 0x79, 0x5f, 0x74, 0x72
        /*007e*/ 	.byte	0x61, 0x69, 0x74, 0x73, 0x5f, 0x73, 0x6d, 0x31, 0x30, 0x30, 0x2e, 0x68, 0x70, 0x70, 0x00
	.type		$str$25,@object
	.size		$str$25,(__unnamed_1 - $str$25)
$str$25:
        /*008d*/ 	.byte	0x28, 0x28, 0x75, 0x69, 0x6e, 0x74, 0x33, 0x32, 0x5f, 0x74, 0x28, 0x74, 0x68, 0x72, 0x65, 0x61
        /*009d*/ 	.byte	0x64, 0x49, 0x64, 0x78, 0x2e, 0x78, 0x29, 0x20, 0x2f, 0x20, 0x33, 0x32, 0x29, 0x20, 0x25, 0x20
        /*00ad*/ 	.byte	0x34, 0x29, 0x20, 0x3d, 0x3d, 0x20, 0x28, 0x28, 0x28, 0x74, 0x6d, 0x65, 0x6d, 0x5f, 0x61, 0x64
        /*00bd*/ 	.byte	0x64, 0x72, 0x20, 0x3e, 0x3e, 0x20, 0x31, 0x36, 0x29, 0x20, 0x2f, 0x20, 0x33, 0x32, 0x29, 0x20
        /*00cd*/ 	.byte	0x25, 0x20, 0x34, 0x29, 0x00
	.type		__unnamed_1,@object
	.size		__unnamed_1,(__unnamed_2 - __unnamed_1)
__unnamed_1:
        /*00d2*/ 	.byte	0x61, 0x75, 0x74, 0x6f, 0x20, 0x63, 0x75, 0x74, 0x65, 0x3a, 0x3a, 0x61, 0x73, 0x5f, 0x70, 0x6f
        /* <DEDUP_REMOVED lines=24> */
        /*0262*/ 	.byte	0x3c, 0x34, 0x30, 0x39, 0x36, 0x3e, 0x3e, 0x3e, 0x3e, 0x5d, 0x00
	.type		__unnamed_2,@object
	.size		__unnamed_2,(__unnamed_3 - __unnamed_2)
__unnamed_2:
        /* <DEDUP_REMOVED lines=26> */
	.type		__unnamed_3,@object
	.size		__unnamed_3,(.L_3 - __unnamed_3)
__unnamed_3:
        /* <DEDUP_REMOVED lines=40> */
        /*0688*/ 	.byte	0x74, 0x65, 0x3a, 0x3a, 0x43, 0x3c, 0x30, 0x3e, 0x3e, 0x3e, 0x3e, 0x5d, 0x00
.L_3:


//--------------------- .nv.shared._ZN7cutlass13device_kernelINS_4gemm6kernel13GemmUniversalIN4cute5tupleIJiiiiEEENS1_10collective13CollectiveMmaINS1_35MainloopSm100TmaUmmaWarpSpecializedILi4ELi2ELi4ENS5_IJNS4_1CILi1EEESB_SB_EEEEENS5_IJNSA_ILi64EEENSA_ILi256EEENSA_ILi32EEEEEENS_12float_e4m3_tENS5_IJlSB_lEEESI_SJ_NS4_8TiledMMAINS4_8MMA_AtomIJNS4_10MMA_TraitsINS4_19SM100_MMA_F8F6F4_SSEJSI_SI_fSE_SF_NS4_17integral_constantINS4_4UMMA5MajorELSQ_0EEESR_NSO_INSP_7ScaleInELSS_0EEEST_EEEEEENS4_6LayoutISC_NS5_IJNSA_ILi0EEESX_SX_EEEEENS5_IJNS4_10UnderscoreES10_S10_EEEEENS4_13SM90_TMA_LOADENS4_14ComposedLayoutINS4_7SwizzleILi1ELi4ELi3EEENS4_18smem_ptr_flag_bitsILi8EEENSW_INS5_IJNSA_ILi8EEESG_EEENS5_IJSG_SB_EEEEEEEvNS4_8identityES13_S1D_vS1E_EENS_8epilogue10collective18CollectiveEpilogueINS1G_23Sm100TmaWarpSpecializedILi4ELi2ELi32ELb0ELb0EEEJSH_NS5_IJNSW_ISE_SB_EES1L_EEESI_SJ_SI_SJ_NS1G_6fusion15FusionCallbacksIS1K_NS1N_17LinearCombinationISI_fSI_fLNS_15FloatRoundStyleE2EEESH_S1M_JEEENS4_5SM1004TMEM4LOAD26SM100_TMEM_LOAD_16dp32b32xES13_NS14_INS15_ILi2ELi4ELi3EEES18_NSW_INS5_IJS19_SE_EEENS5_IJSE_SB_EEEEEEENS4_39AutoVectorizingCopyWithAssumedAlignmentILi128EEENS4_14SM90_TMA_STOREES21_S23_S23_EEEvvEEEEvNT_6ParamsE --------------------------
	.section	.nv.shared._ZN7cutlass13device_kernelINS_4gemm6kernel13GemmUniversalIN4cute5tupleIJiiiiEEENS1_10collective13CollectiveMmaINS1_35MainloopSm100TmaUmmaWarpSpecializedILi4ELi2ELi4ENS5_IJNS4_1CILi1EEESB_SB_EEEEENS5_IJNSA_ILi64EEENSA_ILi256EEENSA_ILi32EEEEEENS_12float_e4m3_tENS5_IJlSB_lEEESI_SJ_NS4_8TiledMMAINS4_8MMA_AtomIJNS4_10MMA_TraitsINS4_19SM100_MMA_F8F6F4_SSEJSI_SI_fSE_SF_NS4_17integral_constantINS4_4UMMA5MajorELSQ_0EEESR_NSO_INSP_7ScaleInELSS_0EEEST_EEEEEENS4_6LayoutISC_NS5_IJNSA_ILi0EEESX_SX_EEEEENS5_IJNS4_10UnderscoreES10_S10_EEEEENS4_13SM90_TMA_LOADENS4_14ComposedLayoutINS4_7SwizzleILi1ELi4ELi3EEENS4_18smem_ptr_flag_bitsILi8EEENSW_INS5_IJNSA_ILi8EEESG_EEENS5_IJSG_SB_EEEEEEEvNS4_8identityES13_S1D_vS1E_EENS_8epilogue10collective18CollectiveEpilogueINS1G_23Sm100TmaWarpSpecializedILi4ELi2ELi32ELb0ELb0EEEJSH_NS5_IJNSW_ISE_SB_EES1L_EEESI_SJ_SI_SJ_NS1G_6fusion15FusionCallbacksIS1K_NS1N_17LinearCombinationISI_fSI_fLNS_15FloatRoundStyleE2EEESH_S1M_JEEENS4_5SM1004TMEM4LOAD26SM100_TMEM_LOAD_16dp32b32xES13_NS14_INS15_ILi2ELi4ELi3EEES18_NSW_INS5_IJS19_SE_EEENS5_IJSE_SB_EEEEEEENS4_39AutoVectorizingCopyWithAssumedAlignmentILi128EEENS4_14SM90_TMA_STOREES21_S23_S23_EEEvvEEEEvNT_6ParamsE,"aw",@nobits
	.sectionflags	@""
	.align	16
	.zero		1024


//--------------------- .nv.shared.reserved.0     --------------------------
	.section	.nv.shared.reserved.0,"aw",@nobits
	.weak		__nv_reservedSMEM_offset_0_alias
	.size		__nv_reservedSMEM_offset_0_alias, 0, 64
	.other		__nv_reservedSMEM_offset_0_alias,@"STO_CUDA_RESERVED_SHARED STV_DEFAULT"
__nv_reservedSMEM_offset_0_alias:
	.zero		0
.nv.shared.reserved.0:
	.zero		64
	.weak		__nv_reservedSMEM_tcgen05_partition
	.type		__nv_reservedSMEM_tcgen05_partition,@object
	.size		__nv_reservedSMEM_tcgen05_partition,(.L_0 - __nv_reservedSMEM_tcgen05_partition)
__nv_reservedSMEM_tcgen05_partition:
	.zero		32
.L_0:


//--------------------- .nv.global                --------------------------
	.section	.nv.global,"aw",@nobits
.nv.global:
	.type		_ZN40_INTERNAL_bb99c54b_4_k_cu_ce5c8ae1_269784cute1_E,@object
	.size		_ZN40_INTERNAL_bb99c54b_4_k_cu_ce5c8ae1_269784cute1_E,(_ZN40_INTERNAL_bb99c54b_4_k_cu_ce5c8ae1_269784cuda3std3__45__cpo6cbeginE - _ZN40_INTERNAL_bb99c54b_4_k_cu_ce5c8ae1_269784cute1_E)
_ZN40_INTERNAL_bb99c54b_4_k_cu_ce5c8ae1_269784cute1_E:
	.zero		1
	.type		_ZN40_INTERNAL_bb99c54b_4_k_cu_ce5c8ae1_269784cuda3std3__45__cpo6cbeginE,@object
	.size		_ZN40_INTERNAL_bb99c54b_4_k_cu_ce5c8ae1_269784cuda3std3__45__cpo6cbeginE,(_ZN40_INTERNAL_bb99c54b_4_k_cu_ce5c8ae1_269784cuda3std3__48in_placeE - _ZN40_INTERNAL_bb99c54b_4_k_cu_ce5c8ae1_269784cuda3std3__45__cpo6cbeginE)
_ZN40_INTERNAL_bb99c54b_4_k_cu_ce5c8ae1_269784cuda3std3__45__cpo6cbeginE:
	.zero		1
	.type		_ZN40_INTERNAL_bb99c54b_4_k_cu_ce5c8ae1_269784cuda3std3__48in_placeE,@object
	.size		_ZN40_INTERNAL_bb99c54b_4_k_cu_ce5c8ae1_269784cuda3std3__48in_placeE,(_ZN40_INTERNAL_bb99c54b_4_k_cu_ce5c8ae1_269784cuda3std6ranges3__45__cpo9iter_moveE - _ZN40_INTERNAL_bb99c54b_4_k_cu_ce5c8ae1_269784cuda3std3__48in_placeE)
_ZN40_INTERNAL_bb99c54b_4_k_cu_ce5c8ae1_269784cuda3std3__48in_placeE:
	.zero		1
	.type		_ZN40_INTERNAL_bb99c54b_4_k_cu_ce5c8ae1_269784cuda3std6ranges3__45__cpo9iter_moveE,@object
	.size		_ZN40_INTERNAL_bb99c54b_4_k_cu_ce5c8ae1_269784cuda3std6ranges3__45__cpo9iter_moveE,(_ZN40_INTERNAL_bb99c54b_4_k_cu_ce5c8ae1_269784cuda3std3__45__cpo5beginE - _ZN40_INTERNAL_bb99c54b_4_k_cu_ce5c8ae1_269784cuda3std6ranges3__45__cpo9iter_moveE)
_ZN40_INTERNAL_bb99c54b_4_k_cu_ce5c8ae1_269784cuda3std6ranges3__45__cpo9iter_moveE:
	.zero		1
	.type		_ZN40_INTERNAL_bb99c54b_4_k_cu_ce5c8ae1_269784cuda3std3__45__cpo5beginE,@object
	.size		_ZN40_INTERNAL_bb99c54b_4_k_cu_ce5c8ae1_269784cuda3std3__45__cpo5beginE,(_ZN40_INTERNAL_bb99c54b_4_k_cu_ce5c8ae1_269784cuda3std3__442_GLOBAL__N__bb99c54b_4_k_cu_ce5c8ae1_269786ignoreE - _ZN40_INTERNAL_bb99c54b_4_k_cu_ce5c8ae1_269784cuda3std3__45__cpo5beginE)
_ZN40_INTERNAL_bb99c54b_4_k_cu_ce5c8ae1_269784cuda3std3__45__cpo5beginE:
	.zero		1
	.type		_ZN40_INTERNAL_bb99c54b_4_k_cu_ce5c8ae1_269784cuda3std3__442_GLOBAL__N__bb99c54b_4_k_cu_ce5c8ae1_269786ignoreE,@object
	.size		_ZN40_INTERNAL_bb99c54b_4_k_cu_ce5c8ae1_269784cuda3std3__442_GLOBAL__N__bb99c54b_4_k_cu_ce5c8ae1_269786ignoreE,(_ZN40_INTERNAL_bb99c54b_4_k_cu_ce5c8ae1_269784cute7productE - _ZN40_INTERNAL_bb99c54b_4_k_cu_ce5c8ae1_269784cuda3std3__442_GLOBAL__N__bb99c54b_4_k_cu_ce5c8ae1_269786ignoreE)
_ZN40_INTERNAL_bb99c54b_4_k_cu_ce5c8ae1_269784cuda3std3__442_GLOBAL__N__bb99c54b_4_k_cu_ce5c8ae1_269786ignoreE:
	.zero		1
	.type		_ZN40_INTERNAL_bb99c54b_4_k_cu_ce5c8ae1_269784cute7productE,@object
	.size		_ZN40_INTERNAL_bb99c54b_4_k_cu_ce5c8ae1_269784cute7productE,(_ZN40_INTERNAL_bb99c54b_4_k_cu_ce5c8ae1_269784cuda3std3__45__cpo3endE - _ZN40_INTERNAL_bb99c54b_4_k_cu_ce5c8ae1_269784cute7productE)
_ZN40_INTERNAL_bb99c54b_4_k_cu_ce5c8ae1_269784cute7productE:
	.zero		1
	.type		_ZN40_INTERNAL_bb99c54b_4_k_cu_ce5c8ae1_269784cuda3std3__45__cpo3endE,@object
	.size		_ZN40_INTERNAL_bb99c54b_4_k_cu_ce5c8ae1_269784cuda3std3__45__cpo3endE,(_ZN40_INTERNAL_bb99c54b_4_k_cu_ce5c8ae1_269784cuda3std3__419piecewise_constructE - _ZN40_INTERNAL_bb99c54b_4_k_cu_ce5c8ae1_269784cuda3std3__45__cpo3endE)
_ZN40_INTERNAL_bb99c54b_4_k_cu_ce5c8ae1_269784cuda3std3__45__cpo3endE:
	.zero		1
	.type		_ZN40_INTERNAL_bb99c54b_4_k_cu_ce5c8ae1_269784cuda3std3__419piecewise_constructE,@object
	.size		_ZN40_INTERNAL_bb99c54b_4_k_cu_ce5c8ae1_269784cuda3std3__419piecewise_constructE,(_ZN40_INTERNAL_bb99c54b_4_k_cu_ce5c8ae1_269784cuda3std3__45__cpo4cendE - _ZN40_INTERNAL_bb99c54b_4_k_cu_ce5c8ae1_269784cuda3std3__419piecewise_constructE)
_ZN40_INTERNAL_bb99c54b_4_k_cu_ce5c8ae1_269784cuda3std3__419piecewise_constructE:
	.zero		1
	.type		_ZN40_INTERNAL_bb99c54b_4_k_cu_ce5c8ae1_269784cuda3std3__45__cpo4cendE,@object
	.size		_ZN40_INTERNAL_bb99c54b_4_k_cu_ce5c8ae1_269784cuda3std3__45__cpo4cendE,(_ZN40_INTERNAL_bb99c54b_4_k_cu_ce5c8ae1_269784cuda3std6ranges3__45__cpo4swapE - _ZN40_INTERNAL_bb99c54b_4_k_cu_ce5c8ae1_269784cuda3std3__45__cpo4cendE)
_ZN40_INTERNAL_bb99c54b_4_k_cu_ce5c8ae1_269784cuda3std3__45__cpo4cendE:
	.zero		1
	.type		_ZN40_INTERNAL_bb99c54b_4_k_cu_ce5c8ae1_269784cuda3std6ranges3__45__cpo4swapE,@object
	.size		_ZN40_INTERNAL_bb99c54b_4_k_cu_ce5c8ae1_269784cuda3std6ranges3__45__cpo4swapE,(.L_11 - _ZN40_INTERNAL_bb99c54b_4_k_cu_ce5c8ae1_269784cuda3std6ranges3__45__cpo4swapE)
_ZN40_INTERNAL_bb99c54b_4_k_cu_ce5c8ae1_269784cuda3std6ranges3__45__cpo4swapE:
	.zero		1
.L_11:


//--------------------- .nv.constant0._ZN7cutlass13device_kernelINS_4gemm6kernel13GemmUniversalIN4cute5tupleIJiiiiEEENS1_10collective13CollectiveMmaINS1_35MainloopSm100TmaUmmaWarpSpecializedILi4ELi2ELi4ENS5_IJNS4_1CILi1EEESB_SB_EEEEENS5_IJNSA_ILi64EEENSA_ILi256EEENSA_ILi32EEEEEENS_12float_e4m3_tENS5_IJlSB_lEEESI_SJ_NS4_8TiledMMAINS4_8MMA_AtomIJNS4_10MMA_TraitsINS4_19SM100_MMA_F8F6F4_SSEJSI_SI_fSE_SF_NS4_17integral_constantINS4_4UMMA5MajorELSQ_0EEESR_NSO_INSP_7ScaleInELSS_0EEEST_EEEEEENS4_6LayoutISC_NS5_IJNSA_ILi0EEESX_SX_EEEEENS5_IJNS4_10UnderscoreES10_S10_EEEEENS4_13SM90_TMA_LOADENS4_14ComposedLayoutINS4_7SwizzleILi1ELi4ELi3EEENS4_18smem_ptr_flag_bitsILi8EEENSW_INS5_IJNSA_ILi8EEESG_EEENS5_IJSG_SB_EEEEEEEvNS4_8identityES13_S1D_vS1E_EENS_8epilogue10collective18CollectiveEpilogueINS1G_23Sm100TmaWarpSpecializedILi4ELi2ELi32ELb0ELb0EEEJSH_NS5_IJNSW_ISE_SB_EES1L_EEESI_SJ_SI_SJ_NS1G_6fusion15FusionCallbacksIS1K_NS1N_17LinearCombinationISI_fSI_fLNS_15FloatRoundStyleE2EEESH_S1M_JEEENS4_5SM1004TMEM4LOAD26SM100_TMEM_LOAD_16dp32b32xES13_NS14_INS15_ILi2ELi4ELi3EEES18_NSW_INS5_IJS19_SE_EEENS5_IJSE_SB_EEEEEEENS4_39AutoVectorizingCopyWithAssumedAlignmentILi128EEENS4_14SM90_TMA_STOREES21_S23_S23_EEEvvEEEEvNT_6ParamsE --------------------------
	.section	.nv.constant0._ZN7cutlass13device_kernelINS_4gemm6kernel13GemmUniversalIN4cute5tupleIJiiiiEEENS1_10collective13CollectiveMmaINS1_35MainloopSm100TmaUmmaWarpSpecializedILi4ELi2ELi4ENS5_IJNS4_1CILi1EEESB_SB_EEEEENS5_IJNSA_ILi64EEENSA_ILi256EEENSA_ILi32EEEEEENS_12float_e4m3_tENS5_IJlSB_lEEESI_SJ_NS4_8TiledMMAINS4_8MMA_AtomIJNS4_10MMA_TraitsINS4_19SM100_MMA_F8F6F4_SSEJSI_SI_fSE_SF_NS4_17integral_constantINS4_4UMMA5MajorELSQ_0EEESR_NSO_INSP_7ScaleInELSS_0EEEST_EEEEEENS4_6LayoutISC_NS5_IJNSA_ILi0EEESX_SX_EEEEENS5_IJNS4_10UnderscoreES10_S10_EEEEENS4_13SM90_TMA_LOADENS4_14ComposedLayoutINS4_7SwizzleILi1ELi4ELi3EEENS4_18smem_ptr_flag_bitsILi8EEENSW_INS5_IJNSA_ILi8EEESG_EEENS5_IJSG_SB_EEEEEEEvNS4_8identityES13_S1D_vS1E_EENS_8epilogue10collective18CollectiveEpilogueINS1G_23Sm100TmaWarpSpecializedILi4ELi2ELi32ELb0ELb0EEEJSH_NS5_IJNSW_ISE_SB_EES1L_EEESI_SJ_SI_SJ_NS1G_6fusion15FusionCallbacksIS1K_NS1N_17LinearCombinationISI_fSI_fLNS_15FloatRoundStyleE2EEESH_S1M_JEEENS4_5SM1004TMEM4LOAD26SM100_TMEM_LOAD_16dp32b32xES13_NS14_INS15_ILi2ELi4ELi3EEES18_NSW_INS5_IJS19_SE_EEENS5_IJSE_SB_EEEEEEENS4_39AutoVectorizingCopyWithAssumedAlignmentILi128EEENS4_14SM90_TMA_STOREES21_S23_S23_EEEvvEEEEvNT_6ParamsE,"a",@progbits
	.sectionflags	@""
	.align	4
.nv.constant0._ZN7cutlass13device_kernelINS_4gemm6kernel13GemmUniversalIN4cute5tupleIJiiiiEEENS1_10collective13CollectiveMmaINS1_35MainloopSm100TmaUmmaWarpSpecializedILi4ELi2ELi4ENS5_IJNS4_1CILi1EEESB_SB_EEEEENS5_IJNSA_ILi64EEENSA_ILi256EEENSA_ILi32EEEEEENS_12float_e4m3_tENS5_IJlSB_lEEESI_SJ_NS4_8TiledMMAINS4_8MMA_AtomIJNS4_10MMA_TraitsINS4_19SM100_MMA_F8F6F4_SSEJSI_SI_fSE_SF_NS4_17integral_constantINS4_4UMMA5MajorELSQ_0EEESR_NSO_INSP_7ScaleInELSS_0EEEST_EEEEEENS4_6LayoutISC_NS5_IJNSA_ILi0EEESX_SX_EEEEENS5_IJNS4_10UnderscoreES10_S10_EEEEENS4_13SM90_TMA_LOADENS4_14ComposedLayoutINS4_7SwizzleILi1ELi4ELi3EEENS4_18smem_ptr_flag_bitsILi8EEENSW_INS5_IJNSA_ILi8EEESG_EEENS5_IJSG_SB_EEEEEEEvNS4_8identityES13_S1D_vS1E_EENS_8epilogue10collective18CollectiveEpilogueINS1G_23Sm100TmaWarpSpecializedILi4ELi2ELi32ELb0ELb0EEEJSH_NS5_IJNSW_ISE_SB_EES1L_EEESI_SJ_SI_SJ_NS1G_6fusion15FusionCallbacksIS1K_NS1N_17LinearCombinationISI_fSI_fLNS_15FloatRoundStyleE2EEESH_S1M_JEEENS4_5SM1004TMEM4LOAD26SM100_TMEM_LOAD_16dp32b32xES13_NS14_INS15_ILi2ELi4ELi3EEES18_NSW_INS5_IJS19_SE_EEENS5_IJSE_SB_EEEEEEENS4_39AutoVectorizingCopyWithAssumedAlignmentILi128EEENS4_14SM90_TMA_STOREES21_S23_S23_EEEvvEEEEvNT_6ParamsE:
	.zero		2944


//--------------------- SYMBOLS --------------------------

	.type		.nv.reservedSmem.offset0,@object
	.size		.nv.reservedSmem.offset0,0x4
	.type		.nv.reservedSmem.cap,@object
	.size		.nv.reservedSmem.cap,0x4
	.type		__assertfail,@function
